def gluon_wgmma(
    a_ptr,
    b_ptr,
    c_ptr,
    M,
    N,
    K,
    stride_am,
    stride_bk,
    stride_cm,
    BLOCK_M: gl.constexpr,
    BLOCK_N: gl.constexpr,
    BLOCK_K: gl.constexpr,
    DTYPE: gl.constexpr,
    A_LAYOUT: gl.constexpr,
    B_LAYOUT: gl.constexpr,
    C_LAYOUT: gl.constexpr,
    B_SHAPE: gl.constexpr,
    TRANS_B: gl.constexpr,
    NUM_BUFFERS: gl.constexpr,
    NUM_WARPS: gl.constexpr,
):
    a_desc = tma.make_tensor_descriptor(
        a_ptr, [M, K], [stride_am, 1], [BLOCK_M, BLOCK_K], A_LAYOUT
    )
    b_desc = tma.make_tensor_descriptor(
        b_ptr,
        [N, K] if TRANS_B else [K, N],
        [stride_bk, 1],
        B_SHAPE,
        B_LAYOUT,
    )
    c_desc = tma.make_tensor_descriptor(
        c_ptr, [M, N], [stride_cm, 1], [BLOCK_M, BLOCK_N], C_LAYOUT
    )

    a_bufs = gl.allocate_shared_memory(
        DTYPE, [NUM_BUFFERS, BLOCK_M, BLOCK_K], A_LAYOUT
    )
    b_bufs = gl.allocate_shared_memory(DTYPE, [NUM_BUFFERS] + B_SHAPE, B_LAYOUT)

    pid_m = gl.program_id(0)
    pid_n = gl.program_id(1)
    off_m = pid_m * BLOCK_M
    off_n = pid_n * BLOCK_N

    mma_layout: gl.constexpr = pick_wgmma_layout(DTYPE, BLOCK_M, BLOCK_N, NUM_WARPS)
    acc = warpgroup_mma_init(
        gl.zeros((BLOCK_M, BLOCK_N), dtype=gl.float32, layout=mma_layout)
    )

    bars = gl.allocate_shared_memory(
        gl.int64, [NUM_BUFFERS, 1], mbarrier.MBarrierLayout()
    )
    for i in gl.static_range(NUM_BUFFERS):
        mbarrier.init(bars.index(i), count=1)
    idx = 0
    phase = 0

    for k in range(0, K, BLOCK_K):
        a = a_bufs.index(idx)
        b = b_bufs.index(idx)
        bar = bars.index(idx)
        mbarrier.expect(bar, a_desc.block_type.nbytes + b_desc.block_type.nbytes)
        tma.async_copy_global_to_shared(a_desc, [off_m, k], bar, a)
        tma.async_copy_global_to_shared(
            b_desc, [off_n, k] if TRANS_B else [k, off_n], bar, b
        )
        mbarrier.wait(bar, phase=phase)

        if TRANS_B:
            b = b.permute((1, 0))
        acc = warpgroup_mma_wait(num_outstanding=0, deps=(acc,))
        acc = warpgroup_mma(a, b, acc, is_async=True)

        idx += 1
        if idx == NUM_BUFFERS:
            idx = 0
            phase ^= 1

    acc = warpgroup_mma_wait(num_outstanding=0, deps=(acc,))
    for i in gl.static_range(NUM_BUFFERS):
        mbarrier.invalidate(bars.index(i))

    c_smem = gl.allocate_shared_memory(DTYPE, [BLOCK_M, BLOCK_N], C_LAYOUT)
    c_smem.store(acc.to(DTYPE))
    fence_async_shared()
    tma.async_copy_shared_to_global(c_desc, [off_m, off_n], c_smem)
    tma.store_wait(pendings=0)

# config = {"BLOCK_K": 64, "BLOCK_M": 64, "BLOCK_N": 256, "arch": "sm_90", "dtype": "fp16", "num_buffers": 3, "num_warps": 8, "trans_b": 1}
# arch = sm_90


// ===== COMPILED SASS (sm_90a) =====

	.target	sm_90a

	.elftype	@"ET_EXEC"


//--------------------- .note.nv.tkinfo           --------------------------
	.section	.note.nv.tkinfo,"",@"SHT_NOTE"
	.sectionflags	@"SHF_NOTE_NV_TKINFO"
	.tkinfo
        /*0018*/ 	.word	0x00000002
        /*0030*/ 	.string	""
        /*0030*/ 	.string	"ptxas"
        /*0030*/ 	.string	"Cuda compilation tools, release 13.0, V13.0.88"
        /*0030*/ 	.string	"Build cuda_13.0.r13.0/compiler.36424714_0"
        /*0030*/ 	.string	"-v  -suppress-debug-info  -lineinfo  -arch sm_90a "



//--------------------- .note.nv.cuinfo           --------------------------
	.section	.note.nv.cuinfo,"",@"SHT_NOTE"
	.sectionflags	@"SHF_NOTE_NV_CUINFO"
        /*0018*/ 	.short	0x0002
        /*001a*/ 	.short	0x005a
        /*001c*/ 	.short	0x0082
	.zero		2


//--------------------- .nv.info                  --------------------------
	.section	.nv.info,"",@"SHT_CUDA_INFO"
	.align	4


	//----- nvinfo : EIATTR_REGCOUNT
	.align		4
        /*0000*/ 	.byte	0x04, 0x2f
        /*0002*/ 	.short	(.L_1 - .L_0)
	.align		4
.L_0:
        /*0004*/ 	.word	index@(gluon_wgmma)
        /*0008*/ 	.word	0x0000005a


	//----- nvinfo : EIATTR_FRAME_SIZE
	.align		4
.L_1:
        /*000c*/ 	.byte	0x04, 0x11
        /*000e*/ 	.short	(.L_3 - .L_2)
	.align		4
.L_2:
        /*0010*/ 	.word	index@(gluon_wgmma)
        /*0014*/ 	.word	0x00000000


	//----- nvinfo : EIATTR_MIN_STACK_SIZE
	.align		4
.L_3:
        /*0018*/ 	.byte	0x04, 0x12
        /*001a*/ 	.short	(.L_5 - .L_4)
	.align		4
.L_4:
        /*001c*/ 	.word	index@(gluon_wgmma)
        /*0020*/ 	.word	0x00000000
.L_5:


//--------------------- .nv.compat                --------------------------
	.section	.nv.compat,"",@"SHT_CUDA_COMPAT_INFO"
	.align	4
        /*0000*/ 	.byte	0x02, 0x09, 0x01, 0x00, 0x02, 0x02, 0x04, 0x00, 0x02, 0x05, 0x05, 0x00, 0x03, 0x07, 0x01, 0x01
        /*0010*/ 	.byte	0x02, 0x03, 0x03, 0x00, 0x02, 0x06, 0x01, 0x00, 0x04, 0x0b, 0x08, 0x00, 0x00, 0x00, 0x00, 0x00
        /*0020*/ 	.byte	0x00, 0x00, 0x00, 0x00


//--------------------- .nv.info.gluon_wgmma      --------------------------
	.section	.nv.info.gluon_wgmma,"",@"SHT_CUDA_INFO"
	.sectionflags	@""
	.align	4


	//----- nvinfo : EIATTR_CUDA_API_VERSION
	.align		4
        /*0000*/ 	.byte	0x04, 0x37
        /*0002*/ 	.short	(.L_7 - .L_6)
.L_6:
        /*0004*/ 	.word	0x00000082


	//----- nvinfo : EIATTR_KPARAM_INFO
	.align		4
.L_7:
        /*0008*/ 	.byte	0x04, 0x17
        /*000a*/ 	.short	(.L_9 - .L_8)
.L_8:
        /*000c*/ 	.word	0x00000000
        /*0010*/ 	.short	0x000a
        /*0012*/ 	.short	0x0048
        /*0014*/ 	.byte	0x00, 0xf4, 0x21, 0x00


	//----- nvinfo : EIATTR_KPARAM_INFO
	.align		4
.L_9:
        /*0018*/ 	.byte	0x04, 0x17
        /*001a*/ 	.short	(.L_11 - .L_10)
.L_10:
        /*001c*/ 	.word	0x00000000
        /*0020*/ 	.short	0x0009
        /*0022*/ 	.short	0x0040
        /*0024*/ 	.byte	0x00, 0xf4, 0x21, 0x00


	//----- nvinfo : EIATTR_KPARAM_INFO
	.align		4
.L_11:
        /*0028*/ 	.byte	0x04, 0x17
        /*002a*/ 	.short	(.L_13 - .L_12)
.L_12:
        /*002c*/ 	.word	0x00000000
        /*0030*/ 	.short	0x0008
        /*0032*/ 	.short	0x0038
        /*0034*/ 	.byte	0x00, 0xf0, 0x21, 0x00


	//----- nvinfo : EIATTR_KPARAM_INFO
	.align		4
.L_13:
        /*0038*/ 	.byte	0x04, 0x17
        /*003a*/ 	.short	(.L_15 - .L_14)
.L_14:
        /*003c*/ 	.word	0x00000000
        /*0040*/ 	.short	0x0007
        /*0042*/ 	.short	0x0030
        /*0044*/ 	.byte	0x00, 0xf0, 0x21, 0x00


	//----- nvinfo : EIATTR_KPARAM_INFO
	.align		4
.L_15:
        /*0048*/ 	.byte	0x04, 0x17
        /*004a*/ 	.short	(.L_17 - .L_16)
.L_16:
        /*004c*/ 	.word	0x00000000
        /*0050*/ 	.short	0x0006
        /*0052*/ 	.short	0x0028
        /*0054*/ 	.byte	0x00, 0xf0, 0x21, 0x00


	//----- nvinfo : EIATTR_KPARAM_INFO
	.align		4
.L_17:
        /*0058*/ 	.byte	0x04, 0x17
        /*005a*/ 	.short	(.L_19 - .L_18)
.L_18:
        /*005c*/ 	.word	0x00000000
        /*0060*/ 	.short	0x0005
        /*0062*/ 	.short	0x0020
        /*0064*/ 	.byte	0x00, 0xf0, 0x11, 0x00


	//----- nvinfo : EIATTR_KPARAM_INFO
	.align		4
.L_19:
        /*0068*/ 	.byte	0x04, 0x17
        /*006a*/ 	.short	(.L_21 - .L_20)
.L_20:
        /*006c*/ 	.word	0x00000000
        /*0070*/ 	.short	0x0004
        /*0072*/ 	.short	0x001c
        /*0074*/ 	.byte	0x00, 0xf0, 0x11, 0x00


	//----- nvinfo : EIATTR_KPARAM_INFO
	.align		4
.L_21:
        /*0078*/ 	.byte	0x04, 0x17
        /*007a*/ 	.short	(.L_23 - .L_22)
.L_22:
        /*007c*/ 	.word	0x00000000
        /*0080*/ 	.short	0x0003
        /*0082*/ 	.short	0x0018
        /*0084*/ 	.byte	0x00, 0xf0, 0x11, 0x00


	//----- nvinfo : EIATTR_KPARAM_INFO
	.align		4
.L_23:
        /*0088*/ 	.byte	0x04, 0x17
        /*008a*/ 	.short	(.L_25 - .L_24)
.L_24:
        /*008c*/ 	.word	0x00000000
        /*0090*/ 	.short	0x0002
        /*0092*/ 	.short	0x0010
        /*0094*/ 	.byte	0x00, 0xf4, 0x21, 0x00


	//----- nvinfo : EIATTR_KPARAM_INFO
	.align		4
.L_25:
        /*0098*/ 	.byte	0x04, 0x17
        /*009a*/ 	.short	(.L_27 - .L_26)
.L_26:
        /*009c*/ 	.word	0x00000000
        /*00a0*/ 	.short	0x0001
        /*00a2*/ 	.short	0x0008
        /*00a4*/ 	.byte	0x00, 0xf4, 0x21, 0x00


	//----- nvinfo : EIATTR_KPARAM_INFO
	.align		4
.L_27:
        /*00a8*/ 	.byte	0x04, 0x17
        /*00aa*/ 	.short	(.L_29 - .L_28)
.L_28:
        /*00ac*/ 	.word	0x00000000
        /*00b0*/ 	.short	0x0000
        /*00b2*/ 	.short	0x0000
        /*00b4*/ 	.byte	0x00, 0xf4, 0x21, 0x00


	//----- nvinfo : EIATTR_SPARSE_MMA_MASK
	.align		4
.L_29:
        /*00b8*/ 	.byte	0x03, 0x50
        /*00ba*/ 	.short	0x0000


	//----- nvinfo : EIATTR_MAXREG_COUNT
	.align		4
        /*00bc*/ 	.byte	0x03, 0x1b
        /*00be*/ 	.short	0x00ff


	//----- nvinfo : EIATTR_NUM_BARRIERS
	.align		4
        /*00c0*/ 	.byte	0x02, 0x4c
        /*00c2*/ 	.byte	0x01
	.zero		1


	//----- nvinfo : EIATTR_MERCURY_ISA_VERSION
	.align		4
        /*00c4*/ 	.byte	0x03, 0x5f
        /*00c6*/ 	.short	0x0101


	//----- nvinfo : EIATTR_INT_WARP_WIDE_INSTR_OFFSETS
	.align		4
        /*00c8*/ 	.byte	0x04, 0x31
        /*00ca*/ 	.short	(.L_31 - .L_30)


	//   ....[0]....
.L_30:
        /*00cc*/ 	.word	0x00001320


	//   ....[1]....
        /*00d0*/ 	.word	0x00001340


	//   ....[2]....
        /*00d4*/ 	.word	0x00001350


	//   ....[3]....
        /*00d8*/ 	.word	0x00001430


	//   ....[4]....
        /*00dc*/ 	.word	0x00001920


	//   ....[5]....
        /*00e0*/ 	.word	0x00001930


	//   ....[6]....
        /*00e4*/ 	.word	0x000019a0


	//   ....[7]....
        /*00e8*/ 	.word	0x000019b0


	//   ....[8]....
        /*00ec*/ 	.word	0x000020c0


	//   ....[9]....
        /*00f0*/ 	.word	0x000020d0


	//----- nvinfo : EIATTR_COOP_GROUP_MASK_REGIDS
	.align		4
.L_31:
        /*00f4*/ 	.byte	0x04, 0x29
        /*00f6*/ 	.short	(.L_33 - .L_32)


	//   ....[0]....
.L_32:
        /*00f8*/ 	.word	0xffffffff


	//   ....[1]....
        /*00fc*/ 	.word	0xffffffff


	//   ....[2]....
        /*0100*/ 	.word	0xffffffff


	//----- nvinfo : EIATTR_COOP_GROUP_INSTR_OFFSETS
	.align		4
.L_33:
        /*0104*/ 	.byte	0x04, 0x28
        /*0106*/ 	.short	(.L_35 - .L_34)


	//   ....[0]....
.L_34:
        /*0108*/ 	.word	0x00000150


	//   ....[1]....
        /*010c*/ 	.word	0x00000700


	//   ....[2]....
        /*0110*/ 	.word	0x00000cf0


	//----- nvinfo : EIATTR_MBARRIER_INSTR_OFFSETS
	.align		4
.L_35:
        /*0114*/ 	.byte	0x04, 0x39
        /*0116*/ 	.short	(.L_37 - .L_36)


	//   ....[0]....
.L_36:
        /*0118*/ 	.word	0x000014b0
        /*011c*/ 	.word	0x000000ff
        /*0120*/ 	.word	0x0001e000
        /*0124*/ 	.short	0x0100
        /*0126*/ 	.byte	0x14
	.zero		1


	//   ....[1]....
        /*0128*/ 	.word	0x00001600
        /*012c*/ 	.word	0x000000ff
        /*0130*/ 	.word	0x0001e008
        /*0134*/ 	.short	0x0100
        /*0136*/ 	.byte	0x14
	.zero		1


	//   ....[2]....
        /*0138*/ 	.word	0x00001630
        /*013c*/ 	.word	0x000000ff
        /*0140*/ 	.word	0x0001e010
        /*0144*/ 	.short	0x0100
        /*0146*/ 	.byte	0x14
	.zero		1


	//   ....[3]....
        /*0148*/ 	.word	0x00001a60
        /*014c*/ 	.word	0x000000ff
        /*0150*/ 	.word	0x0001e000
        /*0154*/ 	.short	0x010a
        /*0156*/ 	.byte	0x12
	.zero		1


	//   ....[4]....
        /*0158*/ 	.word	0x00001de0
        /*015c*/ 	.word	0x000000ff
        /*0160*/ 	.word	0x0001e000
        /*0164*/ 	.short	0x0108
        /*0166*/ 	.byte	0x14
	.zero		1


	//   ....[5]....
        /*0168*/ 	.word	0x00001f00
        /*016c*/ 	.word	0x000000ff
        /*0170*/ 	.word	0x0001e008
        /*0174*/ 	.short	0x0108
        /*0176*/ 	.byte	0x14
	.zero		1


	//   ....[6]....
        /*0178*/ 	.word	0x00001fe0
        /*017c*/ 	.word	0x000000ff
        /*0180*/ 	.word	0x0001e010
        /*0184*/ 	.short	0x0108
        /*0186*/ 	.byte	0x14
	.zero		1


	//   ....[7]....
        /*0188*/ 	.word	0x00002190
        /*018c*/ 	.word	0x000000ff
        /*0190*/ 	.word	0x0001e000
        /*0194*/ 	.short	0x010a
        /*0196*/ 	.byte	0x12
	.zero		1


	//----- nvinfo : EIATTR_NUM_MBARRIERS
	.align		4
.L_37:
        /*0198*/ 	.byte	0x03, 0x38
        /*019a*/ 	.short	0x0003


	//----- nvinfo : EIATTR_EXIT_INSTR_OFFSETS
	.align		4
        /*019c*/ 	.byte	0x04, 0x1c
        /*019e*/ 	.short	(.L_39 - .L_38)


	//   ....[0]....
.L_38:
        /*01a0*/ 	.word	0x00002180


	//----- nvinfo : EIATTR_REQNTID
	.align		4
.L_39:
        /*01a4*/ 	.byte	0x04, 0x10
        /*01a6*/ 	.short	(.L_41 - .L_40)
.L_40:
        /*01a8*/ 	.word	0x00000100
        /*01ac*/ 	.word	0x00000001
        /*01b0*/ 	.word	0x00000001


	//----- nvinfo : EIATTR_CRS_STACK_SIZE
	.align		4
.L_41:
        /*01b4*/ 	.byte	0x04, 0x1e
        /*01b6*/ 	.short	(.L_43 - .L_42)
.L_42:
        /*01b8*/ 	.word	0x00000000


	//----- nvinfo : EIATTR_CBANK_PARAM_SIZE
	.align		4
.L_43:
        /*01bc*/ 	.byte	0x03, 0x19
        /*01be*/ 	.short	0x0050


	//----- nvinfo : EIATTR_PARAM_CBANK
	.align		4
        /*01c0*/ 	.byte	0x04, 0x0a
        /*01c2*/ 	.short	(.L_45 - .L_44)
	.align		4
.L_44:
        /*01c4*/ 	.word	index@(.nv.constant0.gluon_wgmma)
        /*01c8*/ 	.short	0x0210
        /*01ca*/ 	.short	0x0050


	//----- nvinfo : EIATTR_SW_WAR
	.align		4
.L_45:
        /*01cc*/ 	.byte	0x04, 0x36
        /*01ce*/ 	.short	(.L_47 - .L_46)
.L_46:
        /*01d0*/ 	.word	0x00000008
.L_47:


//--------------------- .nv.callgraph             --------------------------
	.section	.nv.callgraph,"",@"SHT_CUDA_CALLGRAPH"
	.align	4
	.sectionentsize	8
	.align		4
        /*0000*/ 	.word	0x00000000
	.align		4
        /*0004*/ 	.word	0xffffffff
	.align		4
        /*0008*/ 	.word	0x00000000
	.align		4
        /*000c*/ 	.word	0xfffffffe
	.align		4
        /*0010*/ 	.word	0x00000000
	.align		4
        /*0014*/ 	.word	0xfffffffd
	.align		4
        /*0018*/ 	.word	0x00000000
	.align		4
        /*001c*/ 	.word	0xfffffffc


//--------------------- .text.gluon_wgmma         --------------------------
	.section	.text.gluon_wgmma,"ax",@progbits
	.align	128
        .global         gluon_wgmma
        .type           gluon_wgmma,@function
        .size           gluon_wgmma,(.L_x_52 - gluon_wgmma)
        .other          gluon_wgmma,@"STO_CUDA_ENTRY STV_DEFAULT"
gluon_wgmma:
.text.gluon_wgmma:
[----:B------:R-:W-:Y:S01]  /*0000*/  LDC R1, c[0x0][0x28] ;  /* 0x00000a00ff017b82 */ /* 0x000fe20000000800 */
[----:B------:R-:W1:Y:S07]  /*0010*/  S2R R0, SR_TID.X ;  /* 0x0000000000007919 */ /* 0x000e6e0000002100 */
[----:B------:R-:W2:Y:S01]  /*0020*/  S2UR UR4, SR_CgaCtaId ;  /* 0x00000000000479c3 */ /* 0x000ea20000008800 */
[----:B------:R-:W-:Y:S01]  /*0030*/  UMOV UR20, 0x400 ;  /* 0x0000040000147882 */ /* 0x000fe20000000000 */
[----:B------:R-:W-:Y:S01]  /*0040*/  ULDC UR6, c[0x0][0xc] ;  /* 0x0000030000067ab9 */ /* 0x000fe20000000800 */
[----:B------:R-:W-:Y:S01]  /*0050*/  ULDC.64 UR26, c[0x0][0x250] ;  /* 0x00009400001a7ab9 */ /* 0x000fe20000000a00 */
[----:B------:R-:W-:Y:S04]  /*0060*/  BSSY B0, `(.L_x_0) ;  /* 0x000001f000007945 */ /* 0x000fe80003800000 */
[----:B------:R-:W3:Y:S08]  /*0070*/  LDC R4, c[0x0][0x228] ;  /* 0x00008a00ff047b82 */ /* 0x000ef00000000800 */
[----:B------:R-:W4:Y:S08]  /*0080*/  LDC R13, c[0x0][0x230] ;  /* 0x00008c00ff0d7b82 */ /* 0x000f300000000800 */
[----:B------:R-:W-:Y:S01]  /*0090*/  S2UR UR32, SR_CTAID.Y ;  /* 0x00000000002079c3 */ /* 0x000fe20000002600 */
[----:B--2---:R-:W-:-:S03]  /*00a0*/  ULEA UR20, UR4, UR20, 0x18 ;  /* 0x0000001404147291 */ /* 0x004fc6000f8ec03f */
[----:B------:R-:W-:Y:S01]  /*00b0*/  ULDC UR4, c[0x0][0x10] ;  /* 0x0000040000047ab9 */ /* 0x000fe20000000800 */
[----:B-1----:R-:W-:-:S03]  /*00c0*/  LOP3.LUT R6, R0, 0xff, RZ, 0xc0, !PT ;  /* 0x000000ff00067812 */ /* 0x002fc600078ec0ff */
[----:B------:R-:W1:Y:S01]  /*00d0*/  S2UR UR5, SR_CTAID.Z ;  /* 0x00000000000579c3 */ /* 0x000e620000002700 */
[----:B---3--:R-:W-:Y:S01]  /*00e0*/  VIADD R4, R4, 0xffffffff ;  /* 0xffffffff04047836 */ /* 0x008fe20000000000 */
[C---:B------:R-:W-:Y:S02]  /*00f0*/  ISETP.GE.U32.AND P0, PT, R6.reuse, 0x20, PT ;  /* 0x000000200600780c */ /* 0x040fe40003f06070 */
[C---:B------:R-:W-:Y:S02]  /*0100*/  ISETP.NE.U32.AND P2, PT, R6.reuse, RZ, PT ;  /* 0x000000ff0600720c */ /* 0x040fe40003f45070 */
[----:B------:R-:W-:Y:S02]  /*0110*/  LEA R12, R6, UR20, 0x2 ;  /* 0x00000014060c7c11 */ /* 0x000fe4000f8e10ff */
[----:B------:R-:W2:Y:S01]  /*0120*/  S2UR UR33, SR_CTAID.X ;  /* 0x00000000002179c3 */ /* 0x000ea20000002500 */
[----:B----4-:R-:W-:-:S06]  /*0130*/  VIADD R9, R13, 0xffffffff ;  /* 0xffffffff0d097836 */ /* 0x010fcc0000000000 */
[----:B------:R3:W-:Y:S01]  /*0140*/  @!P0 STS [R12], RZ ;  /* 0x000000ff0c008388 */ /* 0x0007e20000000800 */
[----:B------:R-:W-:-:S03]  /*0150*/  NOP ;  /* 0x0000000000007918 */ /* 0x000fc60000000000 */
[----:B------:R3:W-:Y:S01]  /*0160*/  @!P2 STS [UR20+0x24], R4 ;  /* 0x00002404ff00a988 */ /* 0x0007e20008000814 */
[----:B-1----:R-:W-:-:S03]  /*0170*/  UIMAD UR4, UR5, UR4, UR32 ;  /* 0x00000004050472a4 */ /* 0x002fc6000f8e0220 */
[----:B------:R3:W-:Y:S01]  /*0180*/  @!P2 STS [UR20+0x20], R9 ;  /* 0x00002009ff00a988 */ /* 0x0007e20008000814 */
[----:B--2---:R-:W-:-:S04]  /*0190*/  UIMAD UR4, UR4, UR6, UR33 ;  /* 0x00000006040472a4 */ /* 0x004fc8000f8e0221 */
[----:B------:R-:W-:-:S03]  /*01a0*/  UIMAD UR5, UR4, 0x180, URZ ;  /* 0x00000180040578a4 */ /* 0x000fc6000f8e023f */
[----:B------:R-:W-:Y:S01]  /*01b0*/  UMOV UR4, URZ ;  /* 0x0000003f00047c82 */ /* 0x000fe20008000000 */
[----:B------:R-:W-:-:S04]  /*01c0*/  UIADD3 UR22, UP0, UR5, UR26, URZ ;  /* 0x0000001a05167290 */ /* 0x000fc8000ff1e03f */
[----:B------:R-:W-:Y:S01]  /*01d0*/  ULEA.HI.X.SX32 UR23, UR5, UR27, 0x1, UP0 ;  /* 0x0000001b05177291 */ /* 0x000fe200080f0e3f */
[----:B---3--:R-:W-:Y:S11]  /*01e0*/  @P2 BRA `(.L_x_1) ;  /* 0x0000000000182947 */ /* 0x008ff60003800000 */
[----:B------:R-:W1:Y:S01]  /*01f0*/  LDS R2, [UR20+0x8] ;  /* 0x00000814ff027984 */ /* 0x000e620008000800 */
[----:B------:R-:W2:Y:S01]  /*0200*/  LDC.64 R10, c[0x0][0x210] ;  /* 0x00008400ff0a7b82 */ /* 0x000ea20000000a00 */
[----:B------:R-:W-:Y:S02]  /*0210*/  IMAD.MOV.U32 R3, RZ, RZ, 0x70 ;  /* 0x00000070ff037424 */ /* 0x000fe400078e00ff */
[----:B--2---:R2:W-:Y:S03]  /*0220*/  STS.64 [UR20], R10 ;  /* 0x0000000aff007988 */ /* 0x0045e60008000a14 */
[----:B-1----:R-:W-:-:S05]  /*0230*/  LOP3.LUT R2, R2, 0x10, R3, 0xd8, !PT ;  /* 0x0000001002027812 */ /* 0x002fca00078ed803 */
[----:B------:R2:W-:Y:S02]  /*0240*/  STS [UR20+0x8], R2 ;  /* 0x00000802ff007988 */ /* 0x0005e40008000814 */
.L_x_1:
[----:B------:R-:W-:Y:S05]  /*0250*/  BSYNC B0 ;  /* 0x0000000000007941 */ /* 0x000fea0003800000 */
.L_x_0:
[----:B------:R-:W-:Y:S04]  /*0260*/  BSSY B0, `(.L_x_2) ;  /* 0x000000a000007945 */ /* 0x000fe80003800000 */
[----:B------:R-:W-:Y:S05]  /*0270*/  @P2 BRA `(.L_x_3) ;  /* 0x0000000000202947 */ /* 0x000fea0003800000 */
[----:B--2---:R-:W1:Y:S01]  /*0280*/  LDS R2, [UR20+0x34] ;  /* 0x00003414ff027984 */ /* 0x004e620008000800 */
[----:B------:R-:W-:Y:S02]  /*0290*/  IMAD.MOV.U32 R3, RZ, RZ, 0x3f000000 ;  /* 0x3f000000ff037424 */ /* 0x000fe400078e00ff */
[----:B------:R-:W-:Y:S01]  /*02a0*/  @!P2 IMAD.MOV.U32 R5, RZ, RZ, 0x3f ;  /* 0x0000003fff05a424 */ /* 0x000fe200078e00ff */
[----:B------:R-:W2:Y:S02]  /*02b0*/  @!P2 LDS R8, [UR20+0x38] ;  /* 0x00003814ff08a984 */ /* 0x000ea40008000800 */
[----:B-1----:R-:W-:Y:S02]  /*02c0*/  LOP3.LUT R2, R2, 0xff000000, R3, 0xb8, !PT ;  /* 0xff00000002027812 */ /* 0x002fe400078eb803 */
[----:B--2---:R-:W-:-:S03]  /*02d0*/  @!P2 LOP3.LUT R3, R8, 0xff, R5, 0xb8, !PT ;  /* 0x000000ff0803a812 */ /* 0x004fc600078eb805 */
[----:B------:R1:W-:Y:S04]  /*02e0*/  STS [UR20+0x34], R2 ;  /* 0x00003402ff007988 */ /* 0x0003e80008000814 */
[----:B------:R1:W-:Y:S02]  /*02f0*/  @!P2 STS [UR20+0x38], R3 ;  /* 0x00003803ff00a988 */ /* 0x0003e40008000814 */
.L_x_3:
[----:B------:R-:W-:Y:S05]  /*0300*/  BSYNC B0 ;  /* 0x0000000000007941 */ /* 0x000fea0003800000 */
.L_x_2:
[----:B------:R-:W-:Y:S04]  /*0310*/  BSSY B0, `(.L_x_4) ;  /* 0x000000e000007945 */ /* 0x000fe80003800000 */
[----:B------:R-:W-:Y:S05]  /*0320*/  @P2 BRA `(.L_x_5) ;  /* 0x0000000000302947 */ /* 0x000fea0003800000 */
[----:B-1----:R-:W1:Y:S01]  /*0330*/  LDS R3, [UR20+0x34] ;  /* 0x00003414ff037984 */ /* 0x002e620008000800 */
[----:B--2---:R-:W2:Y:S03]  /*0340*/  LDC.64 R10, c[0x0][0x238] ;  /* 0x00008e00ff0a7b82 */ /* 0x004ea60000000a00 */
[----:B------:R-:W3:Y:S01]  /*0350*/  LDS R2, [UR20+0x1c] ;  /* 0x00001c14ff027984 */ /* 0x000ee20008000800 */
[C---:B--2---:R-:W-:Y:S01]  /*0360*/  SHF.L.U64.HI R8, R10.reuse, 0x1, R11 ;  /* 0x000000010a087819 */ /* 0x044fe2000001020b */
[----:B------:R-:W-:-:S03]  /*0370*/  IMAD.SHL.U32 R5, R10, 0x2, RZ ;  /* 0x000000020a057824 */ /* 0x000fc600078e00ff */
[--C-:B------:R-:W-:Y:S02]  /*0380*/  SHF.R.U32.HI R7, RZ, 0x4, R8.reuse ;  /* 0x00000004ff077819 */ /* 0x100fe40000011608 */
[----:B------:R-:W-:-:S05]  /*0390*/  SHF.R.U64 R5, R5, 0x4, R8 ;  /* 0x0000000405057819 */ /* 0x000fca0000001208 */
[----:B------:R4:W-:Y:S01]  /*03a0*/  STS [UR20+0xc], R5 ;  /* 0x00000c05ff007988 */ /* 0x0009e20008000814 */
[----:B-1----:R-:W-:Y:S02]  /*03b0*/  LOP3.LUT R3, R3, 0x7, RZ, 0xb8, !PT ;  /* 0x0000000703037812 */ /* 0x002fe400078eb8ff */
[----:B---3--:R-:W-:-:S03]  /*03c0*/  LOP3.LUT R2, R2, 0xf, R7, 0xb8, !PT ;  /* 0x0000000f02027812 */ /* 0x008fc600078eb807 */
[----:B------:R4:W-:Y:S04]  /*03d0*/  STS [UR20+0x34], R3 ;  /* 0x00003403ff007988 */ /* 0x0009e80008000814 */
[----:B------:R4:W-:Y:S02]  /*03e0*/  STS [UR20+0x1c], R2 ;  /* 0x00001c02ff007988 */ /* 0x0009e40008000814 */
.L_x_5:
[----:B------:R-:W-:Y:S05]  /*03f0*/  BSYNC B0 ;  /* 0x0000000000007941 */ /* 0x000fea0003800000 */
.L_x_4:
[----:B------:R-:W-:Y:S04]  /*0400*/  BSSY B1, `(.L_x_6) ;  /* 0x000001a000017945 */ /* 0x000fe80003800000 */
[----:B------:R-:W-:Y:S04]  /*0410*/  BSSY B0, `(.L_x_7) ;  /* 0x0000015000007945 */ /* 0x000fe80003800000 */
[----:B------:R-:W-:Y:S05]  /*0420*/  @P2 BRA `(.L_x_8) ;  /* 0x0000000000202947 */ /* 0x000fea0003800000 */
[----:B-12-4-:R-:W1:Y:S02]  /*0430*/  LDS R2, [UR20+0x34] ;  /* 0x00003414ff027984 */ /* 0x016e640008000800 */
[----:B-1----:R-:W-:-:S05]  /*0440*/  LOP3.LUT R2, R2, 0x38, RZ, 0xb8, !PT ;  /* 0x0000003802027812 */ /* 0x002fca00078eb8ff */
[----:B------:R1:W-:Y:S01]  /*0450*/  STS [UR20+0x34], R2 ;  /* 0x00003402ff007988 */ /* 0x0003e20008000814 */
[----:B------:R-:W-:Y:S05]  /*0460*/  @P2 BRA `(.L_x_9) ;  /* 0x0000000000202947 */ /* 0x000fea0003800000 */
[----:B-1----:R-:W1:Y:S01]  /*0470*/  LDS R2, [UR20+0x8] ;  /* 0x00000814ff027984 */ /* 0x002e620008000800 */
[----:B------:R-:W-:-:S05]  /*0480*/  IMAD.MOV.U32 R3, RZ, RZ, 0x780 ;  /* 0x00000780ff037424 */ /* 0x000fca00078e00ff */
[----:B-1----:R-:W-:-:S05]  /*0490*/  LOP3.LUT R2, R2, 0x300, R3, 0xd8, !PT ;  /* 0x0000030002027812 */ /* 0x002fca00078ed803 */
[----:B------:R3:W-:Y:S02]  /*04a0*/  STS [UR20+0x8], R2 ;  /* 0x00000802ff007988 */ /* 0x0007e40008000814 */
.L_x_8:
[----:B------:R-:W-:Y:S05]  /*04b0*/  @P2 BRA `(.L_x_10) ;  /* 0x0000000000282947 */ /* 0x000fea0003800000 */
[----:B-1234-:R-:W1:Y:S02]  /*04c0*/  LDS R2, [UR20+0x8] ;  /* 0x00000814ff027984 */ /* 0x01ee640008000800 */
[----:B-1----:R-:W-:-:S05]  /*04d0*/  LOP3.LUT R2, R2, 0x1800, RZ, 0xb8, !PT ;  /* 0x0000180002027812 */ /* 0x002fca00078eb8ff */
[----:B------:R2:W-:Y:S02]  /*04e0*/  STS [UR20+0x8], R2 ;  /* 0x00000802ff007988 */ /* 0x0005e40008000814 */
.L_x_9:
[----:B------:R-:W-:Y:S05]  /*04f0*/  @P2 BREAK B0 ;  /* 0x0000000000002942 */ /* 0x000fea0003800000 */
[----:B------:R-:W-:Y:S05]  /*0500*/  @P2 BRA `(.L_x_11) ;  /* 0x0000000000242947 */ /* 0x000fea0003800000 */
[----:B------:R-:W3:Y:S01]  /*0510*/  LDS R3, [UR20+0x8] ;  /* 0x00000814ff037984 */ /* 0x000ee20008000800 */
[----:B-12---:R-:W-:-:S05]  /*0520*/  IMAD.MOV.U32 R2, RZ, RZ, 0x6000 ;  /* 0x00006000ff027424 */ /* 0x006fca00078e00ff */
[----:B---3--:R-:W-:-:S04]  /*0530*/  LOP3.LUT R2, R3, 0x6000, R2, 0xd8, !PT ;  /* 0x0000600003027812 */ /* 0x008fc800078ed802 */
[----:B------:R-:W-:-:S05]  /*0540*/  LOP3.LUT R2, R2, 0x400000, RZ, 0xb8, !PT ;  /* 0x0040000002027812 */ /* 0x000fca00078eb8ff */
[----:B------:R5:W-:Y:S02]  /*0550*/  STS [UR20+0x8], R2 ;  /* 0x00000802ff007988 */ /* 0x000be40008000814 */
.L_x_10:
[----:B------:R-:W-:Y:S05]  /*0560*/  BSYNC B0 ;  /* 0x0000000000007941 */ /* 0x000fea0003800000 */
.L_x_7:
[----:B-12345:R-:W1:Y:S02]  /*0570*/  @!P2 LDS R2, [UR20+0x8] ;  /* 0x00000814ff02a984 */ /* 0x03ee640008000800 */
[----:B-1----:R-:W-:-:S05]  /*0580*/  @!P2 LOP3.LUT R2, R2, 0x8000, RZ, 0xb8, !PT ;  /* 0x000080000202a812 */ /* 0x002fca00078eb8ff */
[----:B------:R3:W-:Y:S02]  /*0590*/  @!P2 STS [UR20+0x8], R2 ;  /* 0x00000802ff00a988 */ /* 0x0007e40008000814 */
.L_x_11:
[----:B------:R-:W-:Y:S05]  /*05a0*/  BSYNC B1 ;  /* 0x0000000000017941 */ /* 0x000fea0003800000 */
.L_x_6:
[----:B------:R-:W-:Y:S05]  /*05b0*/  WARPSYNC.ALL ;  /* 0x0000000000007948 */ /* 0x000fea0003800000 */
[----:B------:R-:W-:Y:S05]  /*05c0*/  @P0 BRA `(.L_x_12) ;  /* 0x0000000000280947 */ /* 0x000fea0003800000 */
[----:B-123--:R-:W1:Y:S01]  /*05d0*/  S2R R2, SR_LANEID ;  /* 0x0000000000027919 */ /* 0x00ee620000000000 */
[----:B------:R-:W-:Y:S05]  /*05e0*/  WARPSYNC.ALL ;  /* 0x0000000000007948 */ /* 0x000fea0003800000 */
[----:B-1----:R-:W-:-:S05]  /*05f0*/  IMAD.SHL.U32 R5, R2, 0x4, RZ ;  /* 0x0000000402057824 */ /* 0x002fca00078e00ff */
[----:B------:R-:W1:Y:S01]  /*0600*/  LDS R7, [R5+UR20] ;  /* 0x0000001405077984 */ /* 0x000e620008000800 */
[----:B------:R-:W-:-:S05]  /*0610*/  IADD3 R2, P1, R5, UR22, RZ ;  /* 0x0000001605027c10 */ /* 0x000fca000ff3e0ff */
[----:B------:R-:W-:-:S05]  /*0620*/  IMAD.X R3, RZ, RZ, UR23, P1 ;  /* 0x00000017ff037e24 */ /* 0x000fca00088e06ff */
[----:B-1----:R4:W5:Y:S01]  /*0630*/  ATOMG.E.EXCH.STRONG.GPU PT, RZ, [R2], R7 ;  /* 0x0000000702ff73a8 */ /* 0x00296200041ee100 */
[----:B------:R-:W-:-:S04]  /*0640*/  DEPBAR {5,4,3,2,1,0} ;  /* 0x0000003f0000791a */ /* 0x000fc80000000000 */
[----:B------:R4:W-:Y:S01]  /*0650*/  UTMACCTL.IV [UR22] ;  /* 0x00000000160079b9 */ /* 0x0009e20008000000 */
[----:B------:R-:W-:Y:S01]  /*0660*/  NOP ;  /* 0x0000000000007918 */ /* 0x000fe20000000000 */
.L_x_12:
[----:B------:R-:W-:Y:S05]  /*0670*/  @P0 BRA `(.L_x_13) ;  /* 0x00000000000c0947 */ /* 0x000fea0003800000 */
[----:B------:R0:W-:Y:S01]  /*0680*/  UTMACMDFLUSH ;  /* 0x00000000000079b7 */ /* 0x0001e20000000000 */
[----:B------:R-:W-:Y:S05]  /*0690*/  @P0 BRA `(.L_x_13) ;  /* 0x0000000000040947 */ /* 0x000fea0003800000 */
[----:B------:R-:W-:-:S04]  /*06a0*/  DEPBAR.LE SB0, 0x0 ;  /* 0x000080000000791a */ /* 0x000fc80000000000 */
.L_x_13:
[----:B------:R-:W-:Y:S05]  /*06b0*/  WARPSYNC.ALL ;  /* 0x0000000000007948 */ /* 0x000fea0003800000 */
[----:B-----5:R-:W-:Y:S06]  /*06c0*/  BAR.SYNC.DEFER_BLOCKING 0x0 ;  /* 0x0000000000007b1d */ /* 0x020fec0000010000 */
[----:B------:R-:W-:Y:S02]  /*06d0*/  BSSY B1, `(.L_x_14) ;  /* 0x000000b000017945 */ /* 0x000fe40003800000 */
[----:B------:R-:W-:Y:S06]  /*06e0*/  BAR.SYNC.DEFER_BLOCKING 0x0 ;  /* 0x0000000000007b1d */ /* 0x000fec0000010000 */
[----:B------:R5:W-:Y:S01]  /*06f0*/  @!P0 STS [R12], RZ ;  /* 0x000000ff0c008388 */ /* 0x000be20000000800 */
[----:B------:R-:W-:Y:S01]  /*0700*/  NOP ;  /* 0x0000000000007918 */ /* 0x000fe20000000000 */
[----:B------:R-:W-:Y:S05]  /*0710*/  @P2 BRA `(.L_x_15) ;  /* 0x0000000000182947 */ /* 0x000fea0003800000 */
[----:B-1234-:R-:W1:Y:S01]  /*0720*/  LDS R2, [UR20+0x8] ;  /* 0x00000814ff027984 */ /* 0x01ee620008000800 */
[----:B------:R-:W2:Y:S01]  /*0730*/  LDC.64 R10, c[0x0][0x218] ;  /* 0x00008600ff0a7b82 */ /* 0x000ea20000000a00 */
[----:B------:R-:W-:Y:S02]  /*0740*/  IMAD.MOV.U32 R3, RZ, RZ, 0x70 ;  /* 0x00000070ff037424 */ /* 0x000fe400078e00ff */
[----:B--2---:R2:W-:Y:S03]  /*0750*/  STS.64 [UR20], R10 ;  /* 0x0000000aff007988 */ /* 0x0045e60008000a14 */
[----:B-1----:R-:W-:-:S05]  /*0760*/  LOP3.LUT R2, R2, 0x10, R3, 0xd8, !PT ;  /* 0x0000001002027812 */ /* 0x002fca00078ed803 */
[----:B------:R2:W-:Y:S02]  /*0770*/  STS [UR20+0x8], R2 ;  /* 0x00000802ff007988 */ /* 0x0005e40008000814 */
.L_x_15:
[----:B----4-:R-:W-:Y:S05]  /*0780*/  BSYNC B1 ;  /* 0x0000000000017941 */ /* 0x010fea0003800000 */
.L_x_14:
[----:B------:R-:W-:Y:S04]  /*0790*/  BSSY B2, `(.L_x_16) ;  /* 0x000000f000027945 */ /* 0x000fe80003800000 */
[----:B------:R-:W-:Y:S04]  /*07a0*/  BSSY B1, `(.L_x_17) ;  /* 0x000000c000017945 */ /* 0x000fe80003800000 */
[----:B------:R-:W-:Y:S05]  /*07b0*/  @P2 BRA `(.L_x_18) ;  /* 0x0000000000282947 */ /* 0x000fea0003800000 */
[----:B-123--:R-:W1:Y:S01]  /*07c0*/  LDS R2, [UR20+0x34] ;  /* 0x00003414ff027984 */ /* 0x00ee620008000800 */
[----:B------:R-:W-:Y:S01]  /*07d0*/  IMAD.MOV.U32 R3, RZ, RZ, 0x3f000000 ;  /* 0x3f000000ff037424 */ /* 0x000fe200078e00ff */
[----:B------:R-:W-:Y:S05]  /*07e0*/  @P2 BREAK B1 ;  /* 0x0000000000012942 */ /* 0x000fea0003800000 */
[----:B-1----:R-:W-:-:S05]  /*07f0*/  LOP3.LUT R2, R2, 0xff000000, R3, 0xb8, !PT ;  /* 0xff00000002027812 */ /* 0x002fca00078eb803 */
[----:B------:R1:W-:Y:S01]  /*0800*/  STS [UR20+0x34], R2 ;  /* 0x00003402ff007988 */ /* 0x0003e20008000814 */
[----:B------:R-:W-:Y:S05]  /*0810*/  @P2 BRA `(.L_x_19) ;  /* 0x0000000000182947 */ /* 0x000fea0003800000 */
[----:B------:R-:W2:Y:S01]  /*0820*/  LDS R3, [UR20+0x38] ;  /* 0x00003814ff037984 */ /* 0x000ea20008000800 */
[----:B-1----:R-:W-:-:S05]  /*0830*/  IMAD.MOV.U32 R2, RZ, RZ, 0xff ;  /* 0x000000ffff027424 */ /* 0x002fca00078e00ff */
[----:B--2---:R-:W-:-:S05]  /*0840*/  LOP3.LUT R2, R3, 0xff, R2, 0xb8, !PT ;  /* 0x000000ff03027812 */ /* 0x004fca00078eb802 */
[----:B------:R4:W-:Y:S02]  /*0850*/  STS [UR20+0x38], R2 ;  /* 0x00003802ff007988 */ /* 0x0009e40008000814 */
.L_x_18:
[----:B------:R-:W-:Y:S05]  /*0860*/  BSYNC B1 ;  /* 0x0000000000017941 */ /* 0x000fea0003800000 */
.L_x_17:
[----:B------:R1:W-:Y:S02]  /*0870*/  @!P2 STS [UR20+0x20], R9 ;  /* 0x00002009ff00a988 */ /* 0x0003e40008000814 */
.L_x_19:
[----:B------:R-:W-:Y:S05]  /*0880*/  BSYNC B2 ;  /* 0x0000000000027941 */ /* 0x000fea0003800000 */
.L_x_16:
[----:B------:R-:W-:Y:S05]  /*0890*/  WARPSYNC.ALL ;  /* 0x0000000000007948 */ /* 0x000fea0003800000 */
[----:B------:R-:W2:Y:S01]  /*08a0*/  LDC R5, c[0x0][0x22c] ;  /* 0x00008b00ff057b82 */ /* 0x000ea20000000800 */
[----:B------:R-:W-:Y:S01]  /*08b0*/  BSSY B2, `(.L_x_20) ;  /* 0x0000010000027945 */ /* 0x000fe20003800000 */
[----:B--2---:R-:W-:-:S05]  /*08c0*/  VIADD R5, R5, 0xffffffff ;  /* 0xffffffff05057836 */ /* 0x004fca0000000000 */
[----:B------:R2:W-:Y:S01]  /*08d0*/  @!P2 STS [UR20+0x24], R5 ;  /* 0x00002405ff00a988 */ /* 0x0005e20008000814 */
[----:B------:R-:W-:Y:S05]  /*08e0*/  @P2 BRA `(.L_x_21) ;  /* 0x0000000000302947 */ /* 0x000fea0003800000 */
[----:B------:R-:W2:Y:S01]  /*08f0*/  LDS R3, [UR20+0x34] ;  /* 0x00003414ff037984 */ /* 0x000ea20008000800 */
[----:B------:R-:W2:Y:S03]  /*0900*/  LDC.64 R10, c[0x0][0x240] ;  /* 0x00009000ff0a7b82 */ /* 0x000ea60000000a00 */
[----:B-1-34-:R-:W1:Y:S01]  /*0910*/  LDS R2, [UR20+0x1c] ;  /* 0x00001c14ff027984 */ /* 0x01ae620008000800 */
[C---:B--2---:R-:W-:Y:S01]  /*0920*/  SHF.L.U64.HI R8, R10.reuse, 0x1, R11 ;  /* 0x000000010a087819 */ /* 0x044fe2000001020b */
[----:B------:R-:W-:-:S03]  /*0930*/  IMAD.SHL.U32 R7, R10, 0x2, RZ ;  /* 0x000000020a077824 */ /* 0x000fc600078e00ff */
[--C-:B------:R-:W-:Y:S02]  /*0940*/  SHF.R.U32.HI R9, RZ, 0x4, R8.reuse ;  /* 0x00000004ff097819 */ /* 0x100fe40000011608 */
[----:B------:R-:W-:-:S05]  /*0950*/  SHF.R.U64 R7, R7, 0x4, R8 ;  /* 0x0000000407077819 */ /* 0x000fca0000001208 */
[----:B------:R2:W-:Y:S01]  /*0960*/  STS [UR20+0xc], R7 ;  /* 0x00000c07ff007988 */ /* 0x0005e20008000814 */
[----:B------:R-:W-:Y:S02]  /*0970*/  LOP3.LUT R3, R3, 0x7, RZ, 0xb8, !PT ;  /* 0x0000000703037812 */ /* 0x000fe400078eb8ff */
[----:B-1----:R-:W-:-:S03]  /*0980*/  LOP3.LUT R2, R2, 0xf, R9, 0xb8, !PT ;  /* 0x0000000f02027812 */ /* 0x002fc600078eb809 */
[----:B------:R2:W-:Y:S04]  /*0990*/  STS [UR20+0x34], R3 ;  /* 0x00003403ff007988 */ /* 0x0005e80008000814 */
[----:B------:R2:W-:Y:S02]  /*09a0*/  STS [UR20+0x1c], R2 ;  /* 0x00001c02ff007988 */ /* 0x0005e40008000814 */
.L_x_21:
[----:B------:R-:W-:Y:S05]  /*09b0*/  BSYNC B2 ;  /* 0x0000000000027941 */ /* 0x000fea0003800000 */
.L_x_20:
[----:B------:R-:W-:Y:S04]  /*09c0*/  BSSY B3, `(.L_x_22) ;  /* 0x000001a000037945 */ /* 0x000fe80003800000 */
[----:B------:R-:W-:Y:S04]  /*09d0*/  BSSY B2, `(.L_x_23) ;  /* 0x0000015000027945 */ /* 0x000fe80003800000 */
[----:B------:R-:W-:Y:S05]  /*09e0*/  @P2 BRA `(.L_x_24) ;  /* 0x0000000000202947 */ /* 0x000fea0003800000 */
[----:B-1234-:R-:W1:Y:S02]  /*09f0*/  LDS R2, [UR20+0x34] ;  /* 0x00003414ff027984 */ /* 0x01ee640008000800 */
[----:B-1----:R-:W-:-:S05]  /*0a00*/  LOP3.LUT R2, R2, 0x38, RZ, 0xb8, !PT ;  /* 0x0000003802027812 */ /* 0x002fca00078eb8ff */
[----:B------:R1:W-:Y:S01]  /*0a10*/  STS [UR20+0x34], R2 ;  /* 0x00003402ff007988 */ /* 0x0003e20008000814 */
[----:B------:R-:W-:Y:S05]  /*0a20*/  @P2 BRA `(.L_x_25) ;  /* 0x0000000000202947 */ /* 0x000fea0003800000 */
[----:B-1----:R-:W1:Y:S01]  /*0a30*/  LDS R2, [UR20+0x8] ;  /* 0x00000814ff027984 */ /* 0x002e620008000800 */
[----:B------:R-:W-:-:S05]  /*0a40*/  IMAD.MOV.U32 R3, RZ, RZ, 0x780 ;  /* 0x00000780ff037424 */ /* 0x000fca00078e00ff */
[----:B-1----:R-:W-:-:S05]  /*0a50*/  LOP3.LUT R2, R2, 0x300, R3, 0xd8, !PT ;  /* 0x0000030002027812 */ /* 0x002fca00078ed803 */
[----:B------:R1:W-:Y:S02]  /*0a60*/  STS [UR20+0x8], R2 ;  /* 0x00000802ff007988 */ /* 0x0003e40008000814 */
.L_x_24:
[----:B------:R-:W-:Y:S05]  /*0a70*/  @P2 BRA `(.L_x_26) ;  /* 0x0000000000282947 */ /* 0x000fea0003800000 */
[----:B-1234-:R-:W1:Y:S02]  /*0a80*/  LDS R2, [UR20+0x8] ;  /* 0x00000814ff027984 */ /* 0x01ee640008000800 */
[----:B-1----:R-:W-:-:S05]  /*0a90*/  LOP3.LUT R2, R2, 0x1800, RZ, 0xb8, !PT ;  /* 0x0000180002027812 */ /* 0x002fca00078eb8ff */
[----:B------:R2:W-:Y:S02]  /*0aa0*/  STS [UR20+0x8], R2 ;  /* 0x00000802ff007988 */ /* 0x0005e40008000814 */
.L_x_25:
[----:B------:R-:W-:Y:S05]  /*0ab0*/  @P2 BREAK B2 ;  /* 0x0000000000022942 */ /* 0x000fea0003800000 */
[----:B------:R-:W-:Y:S05]  /*0ac0*/  @P2 BRA `(.L_x_27) ;  /* 0x0000000000242947 */ /* 0x000fea0003800000 */
[----:B-12---:R-:W1:Y:S01]  /*0ad0*/  LDS R2, [UR20+0x8] ;  /* 0x00000814ff027984 */ /* 0x006e620008000800 */
[----:B------:R-:W-:-:S05]  /*0ae0*/  IMAD.MOV.U32 R3, RZ, RZ, 0x6000 ;  /* 0x00006000ff037424 */ /* 0x000fca00078e00ff */
[----:B-1----:R-:W-:-:S04]  /*0af0*/  LOP3.LUT R2, R2, 0x6000, R3, 0xd8, !PT ;  /* 0x0000600002027812 */ /* 0x002fc800078ed803 */
[----:B------:R-:W-:-:S05]  /*0b00*/  LOP3.LUT R2, R2, 0x400000, RZ, 0xb8, !PT ;  /* 0x0040000002027812 */ /* 0x000fca00078eb8ff */
[----:B------:R1:W-:Y:S02]  /*0b10*/  STS [UR20+0x8], R2 ;  /* 0x00000802ff007988 */ /* 0x0003e40008000814 */
.L_x_26:
[----:B------:R-:W-:Y:S05]  /*0b20*/  BSYNC B2 ;  /* 0x0000000000027941 */ /* 0x000fea0003800000 */
.L_x_23:
[----:B-1234-:R-:W1:Y:S02]  /*0b30*/  @!P2 LDS R2, [UR20+0x8] ;  /* 0x00000814ff02a984 */ /* 0x01ee640008000800 */
[----:B-1----:R-:W-:-:S05]  /*0b40*/  @!P2 LOP3.LUT R2, R2, 0x8000, RZ, 0xb8, !PT ;  /* 0x000080000202a812 */ /* 0x002fca00078eb8ff */
[----:B------:R3:W-:Y:S02]  /*0b50*/  @!P2 STS [UR20+0x8], R2 ;  /* 0x00000802ff00a988 */ /* 0x0007e40008000814 */
.L_x_27:
[----:B------:R-:W-:Y:S05]  /*0b60*/  BSYNC B3 ;  /* 0x0000000000037941 */ /* 0x000fea0003800000 */
.L_x_22:
[----:B------:R-:W-:Y:S05]  /*0b70*/  WARPSYNC.ALL ;  /* 0x0000000000007948 */ /* 0x000fea0003800000 */
[----:B------:R-:W-:-:S04]  /*0b80*/  UIADD3 UR25, UR5, 0x80, URZ ;  /* 0x0000008005197890 */ /* 0x000fc8000fffe03f */
[----:B------:R-:W-:-:S04]  /*0b90*/  UIADD3 UR24, UP0, UR25, UR26, URZ ;  /* 0x0000001a19187290 */ /* 0x000fc8000ff1e03f */
[----:B------:R-:W-:Y:S01]  /*0ba0*/  ULEA.HI.X.SX32 UR25, UR25, UR27, 0x1, UP0 ;  /* 0x0000001b19197291 */ /* 0x000fe200080f0e3f */
[----:B------:R-:W-:Y:S11]  /*0bb0*/  @P0 BRA `(.L_x_28) ;  /* 0x0000000000280947 */ /* 0x000ff60003800000 */
[----:B-123--:R-:W1:Y:S01]  /*0bc0*/  S2R R2, SR_LANEID ;  /* 0x0000000000027919 */ /* 0x00ee620000000000 */
[----:B------:R-:W-:Y:S05]  /*0bd0*/  WARPSYNC.ALL ;  /* 0x0000000000007948 */ /* 0x000fea0003800000 */
[----:B-1----:R-:W-:-:S05]  /*0be0*/  IMAD.SHL.U32 R8, R2, 0x4, RZ ;  /* 0x0000000402087824 */ /* 0x002fca00078e00ff */
[----:B------:R-:W1:Y:S01]  /*0bf0*/  LDS R7, [R8+UR20] ;  /* 0x0000001408077984 */ /* 0x000e620008000800 */
[----:B------:R-:W-:-:S05]  /*0c00*/  IADD3 R2, P1, R8, UR24, RZ ;  /* 0x0000001808027c10 */ /* 0x000fca000ff3e0ff */
[----:B------:R-:W-:-:S05]  /*0c10*/  IMAD.X R3, RZ, RZ, UR25, P1 ;  /* 0x00000019ff037e24 */ /* 0x000fca00088e06ff */
[----:B-1----:R4:W2:Y:S01]  /*0c20*/  ATOMG.E.EXCH.STRONG.GPU PT, RZ, [R2], R7 ;  /* 0x0000000702ff73a8 */ /* 0x0028a200041ee100 */
[----:B------:R-:W-:-:S04]  /*0c30*/  DEPBAR {5,4,3,2,1,0} ;  /* 0x0000003f0000791a */ /* 0x000fc80000000000 */
[----:B------:R4:W-:Y:S01]  /*0c40*/  UTMACCTL.IV [UR24] ;  /* 0x00000000180079b9 */ /* 0x0009e20008000000 */
[----:B------:R-:W-:Y:S01]  /*0c50*/  NOP ;  /* 0x0000000000007918 */ /* 0x000fe20000000000 */
.L_x_28:
[----:B------:R-:W-:Y:S05]  /*0c60*/  @P0 BRA `(.L_x_29) ;  /* 0x00000000000c0947 */ /* 0x000fea0003800000 */
[----:B------:R0:W-:Y:S01]  /*0c70*/  UTMACMDFLUSH ;  /* 0x00000000000079b7 */ /* 0x0001e20000000000 */
[----:B------:R-:W-:Y:S05]  /*0c80*/  @P0 BRA `(.L_x_29) ;  /* 0x0000000000040947 */ /* 0x000fea0003800000 */
[----:B------:R-:W-:-:S04]  /*0c90*/  DEPBAR.LE SB0, 0x0 ;  /* 0x000080000000791a */ /* 0x000fc80000000000 */
.L_x_29:
[----:B------:R-:W-:Y:S05]  /*0ca0*/  WARPSYNC.ALL ;  /* 0x0000000000007948 */ /* 0x000fea0003800000 */
[----:B--2---:R-:W-:Y:S06]  /*0cb0*/  BAR.SYNC.DEFER_BLOCKING 0x0 ;  /* 0x0000000000007b1d */ /* 0x004fec0000010000 */
[----:B------:R-:W-:Y:S02]  /*0cc0*/  BSSY B3, `(.L_x_30) ;  /* 0x000000b000037945 */ /* 0x000fe40003800000 */
[----:B------:R-:W-:Y:S06]  /*0cd0*/  BAR.SYNC.DEFER_BLOCKING 0x0 ;  /* 0x0000000000007b1d */ /* 0x000fec0000010000 */
[----:B------:R2:W-:Y:S01]  /*0ce0*/  @!P0 STS [R12], RZ ;  /* 0x000000ff0c008388 */ /* 0x0005e20000000800 */
[----:B------:R-:W-:Y:S01]  /*0cf0*/  NOP ;  /* 0x0000000000007918 */ /* 0x000fe20000000000 */
[----:B------:R-:W-:Y:S05]  /*0d00*/  @P2 BRA `(.L_x_31) ;  /* 0x0000000000182947 */ /* 0x000fea0003800000 */
[----:B-1-34-:R-:W1:Y:S01]  /*0d10*/  LDS R2, [UR20+0x8] ;  /* 0x00000814ff027984 */ /* 0x01ae620008000800 */
[----:B------:R-:W3:Y:S01]  /*0d20*/  LDC.64 R8, c[0x0][0x220] ;  /* 0x00008800ff087b82 */ /* 0x000ee20000000a00 */
[----:B------:R-:W-:Y:S02]  /*0d30*/  IMAD.MOV.U32 R3, RZ, RZ, 0x70 ;  /* 0x00000070ff037424 */ /* 0x000fe400078e00ff */
[----:B---3--:R3:W-:Y:S03]  /*0d40*/  STS.64 [UR20], R8 ;  /* 0x00000008ff007988 */ /* 0x0087e60008000a14 */
[----:B-1----:R-:W-:-:S05]  /*0d50*/  LOP3.LUT R2, R2, 0x10, R3, 0xd8, !PT ;  /* 0x0000001002027812 */ /* 0x002fca00078ed803 */
[----:B------:R3:W-:Y:S02]  /*0d60*/  STS [UR20+0x8], R2 ;  /* 0x00000802ff007988 */ /* 0x0007e40008000814 */
.L_x_31:
[----:B----4-:R-:W-:Y:S05]  /*0d70*/  BSYNC B3 ;  /* 0x0000000000037941 */ /* 0x010fea0003800000 */
.L_x_30:
[----:B------:R-:W-:Y:S04]  /*0d80*/  BSSY B4, `(.L_x_32) ;  /* 0x0000011000047945 */ /* 0x000fe80003800000 */
[----:B------:R-:W-:Y:S04]  /*0d90*/  BSSY B3, `(.L_x_33) ;  /* 0x000000e000037945 */ /* 0x000fe80003800000 */
[----:B------:R-:W-:Y:S05]  /*0da0*/  @P2 BRA `(.L_x_34) ;  /* 0x0000000000242947 */ /* 0x000fea0003800000 */
[----:B-1-3--:R-:W1:Y:S01]  /*0db0*/  LDS R2, [UR20+0x34] ;  /* 0x00003414ff027984 */ /* 0x00ae620008000800 */
[----:B------:R-:W-:-:S05]  /*0dc0*/  IMAD.MOV.U32 R3, RZ, RZ, 0x3f000000 ;  /* 0x3f000000ff037424 */ /* 0x000fca00078e00ff */
[----:B-1----:R-:W-:-:S05]  /*0dd0*/  LOP3.LUT R2, R2, 0xff000000, R3, 0xb8, !PT ;  /* 0xff00000002027812 */ /* 0x002fca00078eb803 */
[----:B------:R1:W-:Y:S01]  /*0de0*/  STS [UR20+0x34], R2 ;  /* 0x00003402ff007988 */ /* 0x0003e20008000814 */
[----:B------:R-:W-:Y:S05]  /*0df0*/  @P2 BRA `(.L_x_35) ;  /* 0x00000000001c2947 */ /* 0x000fea0003800000 */
[----:B-1----:R-:W1:Y:S01]  /*0e00*/  LDS R2, [UR20+0x38] ;  /* 0x00003814ff027984 */ /* 0x002e620008000800 */
[----:B------:R-:W-:-:S05]  /*0e10*/  IMAD.MOV.U32 R3, RZ, RZ, 0x3f ;  /* 0x0000003fff037424 */ /* 0x000fca00078e00ff */
[----:B-1----:R-:W-:-:S05]  /*0e20*/  LOP3.LUT R2, R2, 0xff, R3, 0xb8, !PT ;  /* 0x000000ff02027812 */ /* 0x002fca00078eb803 */
[----:B------:R4:W-:Y:S02]  /*0e30*/  STS [UR20+0x38], R2 ;  /* 0x00003802ff007988 */ /* 0x0009e40008000814 */
.L_x_34:
[----:B------:R-:W-:Y:S05]  /*0e40*/  @P2 BREAK B3 ;  /* 0x0000000000032942 */ /* 0x000fea0003800000 */
[----:B------:R-:W-:Y:S05]  /*0e50*/  @P2 BRA `(.L_x_36) ;  /* 0x00000000000c2947 */ /* 0x000fea0003800000 */
[----:B------:R1:W-:Y:S02]  /*0e60*/  STS [UR20+0x20], R5 ;  /* 0x00002005ff007988 */ /* 0x0003e40008000814 */
.L_x_35:
[----:B------:R-:W-:Y:S05]  /*0e70*/  BSYNC B3 ;  /* 0x0000000000037941 */ /* 0x000fea0003800000 */
.L_x_33:
[----:B------:R1:W-:Y:S02]  /*0e80*/  @!P2 STS [UR20+0x24], R4 ;  /* 0x00002404ff00a988 */ /* 0x0003e40008000814 */
.L_x_36:
[----:B------:R-:W-:Y:S05]  /*0e90*/  BSYNC B4 ;  /* 0x0000000000047941 */ /* 0x000fea0003800000 */
.L_x_32:
[----:B------:R-:W-:Y:S05]  /*0ea0*/  WARPSYNC.ALL ;  /* 0x0000000000007948 */ /* 0x000fea0003800000 */
[----:B------:R-:W-:Y:S04]  /*0eb0*/  BSSY B4, `(.L_x_37) ;  /* 0x000000e000047945 */ /* 0x000fe80003800000 */
[----:B------:R-:W-:Y:S05]  /*0ec0*/  @P2 BRA `(.L_x_38) ;  /* 0x0000000000302947 */ /* 0x000fea0003800000 */
[----:B------:R-:W5:Y:S01]  /*0ed0*/  LDS R3, [UR20+0x34] ;  /* 0x00003414ff037984 */ /* 0x000f620008000800 */
[----:B-1----:R-:W1:Y:S03]  /*0ee0*/  LDC.64 R4, c[0x0][0x248] ;  /* 0x00009200ff047b82 */ /* 0x002e660000000a00 */
[----:B---34-:R-:W3:Y:S01]  /*0ef0*/  LDS R2, [UR20+0x1c] ;  /* 0x00001c14ff027984 */ /* 0x018ee20008000800 */
[C---:B-1----:R-:W-:Y:S01]  /*0f00*/  SHF.L.U64.HI R5, R4.reuse, 0x1, R5 ;  /* 0x0000000104057819 */ /* 0x042fe20000010205 */
[----:B------:R-:W-:-:S03]  /*0f10*/  IMAD.SHL.U32 R4, R4, 0x2, RZ ;  /* 0x0000000204047824 */ /* 0x000fc600078e00ff */
[--C-:B------:R-:W-:Y:S02]  /*0f20*/  SHF.R.U32.HI R7, RZ, 0x4, R5.reuse ;  /* 0x00000004ff077819 */ /* 0x100fe40000011605 */
[----:B------:R-:W-:-:S05]  /*0f30*/  SHF.R.U64 R4, R4, 0x4, R5 ;  /* 0x0000000404047819 */ /* 0x000fca0000001205 */
[----:B------:R1:W-:Y:S01]  /*0f40*/  STS [UR20+0xc], R4 ;  /* 0x00000c04ff007988 */ /* 0x0003e20008000814 */
[----:B-----5:R-:W-:Y:S02]  /*0f50*/  LOP3.LUT R3, R3, 0x7, RZ, 0xb8, !PT ;  /* 0x0000000703037812 */ /* 0x020fe400078eb8ff */
[----:B---3--:R-:W-:-:S03]  /*0f60*/  LOP3.LUT R2, R2, 0xf, R7, 0xb8, !PT ;  /* 0x0000000f02027812 */ /* 0x008fc600078eb807 */
[----:B------:R1:W-:Y:S04]  /*0f70*/  STS [UR20+0x34], R3 ;  /* 0x00003403ff007988 */ /* 0x0003e80008000814 */
[----:B------:R1:W-:Y:S02]  /*0f80*/  STS [UR20+0x1c], R2 ;  /* 0x00001c02ff007988 */ /* 0x0003e40008000814 */
.L_x_38:
[----:B------:R-:W-:Y:S05]  /*0f90*/  BSYNC B4 ;  /* 0x0000000000047941 */ /* 0x000fea0003800000 */
.L_x_37:
        /* <DEDUP_REMOVED lines=11> */
.L_x_41:
[----:B------:R-:W-:Y:S05]  /*1050*/  @P2 BRA `(.L_x_43) ;  /* 0x0000000000282947 */ /* 0x000fea0003800000 */
[----:B-1-34-:R-:W1:Y:S02]  /*1060*/  LDS R2, [UR20+0x8] ;  /* 0x00000814ff027984 */ /* 0x01ae640008000800 */
[----:B-1----:R-:W-:-:S05]  /*1070*/  LOP3.LUT R2, R2, 0x1800, RZ, 0xb8, !PT ;  /* 0x0000180002027812 */ /* 0x002fca00078eb8ff */
[----:B------:R3:W-:Y:S02]  /*1080*/  STS [UR20+0x8], R2 ;  /* 0x00000802ff007988 */ /* 0x0007e40008000814 */
.L_x_42:
[----:B------:R-:W-:Y:S05]  /*1090*/  @P2 BREAK B5 ;  /* 0x0000000000052942 */ /* 0x000fea0003800000 */
[----:B------:R-:W-:Y:S05]  /*10a0*/  @P2 BRA `(.L_x_44) ;  /* 0x0000000000242947 */ /* 0x000fea0003800000 */
[----:B-1-3--:R-:W1:Y:S01]  /*10b0*/  LDS R2, [UR20+0x8] ;  /* 0x00000814ff027984 */ /* 0x00ae620008000800 */
[----:B------:R-:W-:-:S05]  /*10c0*/  IMAD.MOV.U32 R3, RZ, RZ, 0x6000 ;  /* 0x00006000ff037424 */ /* 0x000fca00078e00ff */
[----:B-1----:R-:W-:-:S04]  /*10d0*/  LOP3.LUT R2, R2, 0x6000, R3, 0xd8, !PT ;  /* 0x0000600002027812 */ /* 0x002fc800078ed803 */
[----:B------:R-:W-:-:S05]  /*10e0*/  LOP3.LUT R2, R2, 0x400000, RZ, 0xb8, !PT ;  /* 0x0040000002027812 */ /* 0x000fca00078eb8ff */
[----:B------:R1:W-:Y:S02]  /*10f0*/  STS [UR20+0x8], R2 ;  /* 0x00000802ff007988 */ /* 0x0003e40008000814 */
.L_x_43:
[----:B------:R-:W-:Y:S05]  /*1100*/  BSYNC B5 ;  /* 0x0000000000057941 */ /* 0x000fea0003800000 */
.L_x_40:
[----:B-1-34-:R-:W1:Y:S02]  /*1110*/  @!P2 LDS R2, [UR20+0x8] ;  /* 0x00000814ff02a984 */ /* 0x01ae640008000800 */
[----:B-1----:R-:W-:-:S05]  /*1120*/  @!P2 LOP3.LUT R2, R2, 0x8000, RZ, 0xb8, !PT ;  /* 0x000080000202a812 */ /* 0x002fca00078eb8ff */
[----:B------:R4:W-:Y:S02]  /*1130*/  @!P2 STS [UR20+0x8], R2 ;  /* 0x00000802ff00a988 */ /* 0x0009e40008000814 */
.L_x_44:
[----:B------:R-:W-:Y:S05]  /*1140*/  BSYNC B4 ;  /* 0x0000000000047941 */ /* 0x000fea0003800000 */
.L_x_39:
[----:B------:R-:W-:Y:S05]  /*1150*/  WARPSYNC.ALL ;  /* 0x0000000000007948 */ /* 0x000fea0003800000 */
[----:B------:R-:W-:Y:S01]  /*1160*/  UIADD3 UR5, UR5, 0x100, URZ ;  /* 0x0000010005057890 */ /* 0x000fe2000fffe03f */
[----:B------:R-:W-:Y:S01]  /*1170*/  ISETP.GE.AND P1, PT, R13, 0x1, PT ;  /* 0x000000010d00780c */ /* 0x000fe20003f26270 */
[----:B------:R-:W-:Y:S01]  /*1180*/  IMAD.MOV.U32 R24, RZ, RZ, RZ ;  /* 0x000000ffff187224 */ /* 0x000fe200078e00ff */
[----:B------:R-:W-:Y:S01]  /*1190*/  SHF.R.U32.HI R7, RZ, 0x5, R0 ;  /* 0x00000005ff077819 */ /* 0x000fe20000011600 */
[----:B------:R-:W-:-:S04]  /*11a0*/  UIADD3 UR26, UP0, UR5, UR26, URZ ;  /* 0x0000001a051a7290 */ /* 0x000fc8000ff1e03f */
[----:B------:R-:W-:Y:S01]  /*11b0*/  ULEA.HI.X.SX32 UR27, UR5, UR27, 0x1, UP0 ;  /* 0x0000001b051b7291 */ /* 0x000fe200080f0e3f */
[----:B------:R-:W-:Y:S11]  /*11c0*/  @P0 BRA `(.L_x_45) ;  /* 0x0000000000280947 */ /* 0x000ff60003800000 */
[----:B-1-34-:R-:W1:Y:S01]  /*11d0*/  S2R R2, SR_LANEID ;  /* 0x0000000000027919 */ /* 0x01ae620000000000 */
[----:B------:R-:W-:Y:S05]  /*11e0*/  WARPSYNC.ALL ;  /* 0x0000000000007948 */ /* 0x000fea0003800000 */
[----:B-1----:R-:W-:-:S05]  /*11f0*/  IMAD.SHL.U32 R4, R2, 0x4, RZ ;  /* 0x0000000402047824 */ /* 0x002fca00078e00ff */
[----:B------:R-:W1:Y:S01]  /*1200*/  LDS R5, [R4+UR20] ;  /* 0x0000001404057984 */ /* 0x000e620008000800 */
[----:B------:R-:W-:-:S05]  /*1210*/  IADD3 R2, P3, R4, UR26, RZ ;  /* 0x0000001a04027c10 */ /* 0x000fca000ff7e0ff */
[----:B------:R-:W-:-:S05]  /*1220*/  IMAD.X R3, RZ, RZ, UR27, P3 ;  /* 0x0000001bff037e24 */ /* 0x000fca00098e06ff */
[----:B-1----:R1:W3:Y:S01]  /*1230*/  ATOMG.E.EXCH.STRONG.GPU PT, RZ, [R2], R5 ;  /* 0x0000000502ff73a8 */ /* 0x0022e200041ee100 */
[----:B------:R-:W-:-:S04]  /*1240*/  DEPBAR {5,4,3,2,1,0} ;  /* 0x0000003f0000791a */ /* 0x000fc80000000000 */
[----:B------:R1:W-:Y:S01]  /*1250*/  UTMACCTL.IV [UR26] ;  /* 0x000000001a0079b9 */ /* 0x0003e20008000000 */
[----:B------:R-:W-:Y:S01]  /*1260*/  NOP ;  /* 0x0000000000007918 */ /* 0x000fe20000000000 */
.L_x_45:
[----:B------:R-:W-:Y:S05]  /*1270*/  @P0 BRA `(.L_x_46) ;  /* 0x00000000000c0947 */ /* 0x000fea0003800000 */
[----:B------:R0:W-:Y:S01]  /*1280*/  UTMACMDFLUSH ;  /* 0x00000000000079b7 */ /* 0x0001e20000000000 */
[----:B------:R-:W-:Y:S05]  /*1290*/  @P0 BRA `(.L_x_46) ;  /* 0x0000000000040947 */ /* 0x000fea0003800000 */
[----:B------:R-:W-:-:S04]  /*12a0*/  DEPBAR.LE SB0, 0x0 ;  /* 0x000080000000791a */ /* 0x000fc80000000000 */
.L_x_46:
[----:B------:R-:W-:Y:S05]  /*12b0*/  WARPSYNC.ALL ;  /* 0x0000000000007948 */ /* 0x000fea0003800000 */
[----:B---3--:R-:W-:Y:S01]  /*12c0*/  BAR.SYNC.DEFER_BLOCKING 0x0 ;  /* 0x0000000000007b1d */ /* 0x008fe20000010000 */
[----:B------:R-:W-:Y:S01]  /*12d0*/  R2UR UR21, R7 ;  /* 0x00000000071572ca */ /* 0x000fe200000e0000 */
[----:B------:R-:W-:Y:S01]  /*12e0*/  USHF.L.U32 UR15, UR32, 0x8, URZ ;  /* 0x00000008200f7899 */ /* 0x000fe2000800063f */
[----:B------:R-:W-:Y:S01]  /*12f0*/  IMAD.MOV.U32 R25, RZ, RZ, RZ ;  /* 0x000000ffff197224 */ /* 0x000fe200078e00ff */
[----:B------:R-:W-:Y:S02]  /*1300*/  CS2R R26, SRZ ;  /* 0x00000000001a7805 */ /* 0x000fe4000001ff00 */
[----:B------:R-:W-:Y:S01]  /*1310*/  CS2R R28, SRZ ;  /* 0x00000000001c7805 */ /* 0x000fe2000001ff00 */
[----:B------:R-:W-:Y:S01]  /*1320*/  VOTEU.ALL UP0, P2 ;  /* 0x00000000003f7886 */ /* 0x000fe20001000000 */
[----:B------:R-:W-:Y:S01]  /*1330*/  UMOV UR6, 0x1 ;  /* 0x0000000100067882 */ /* 0x000fe20000000000 */
[----:B------:R-:W-:Y:S01]  /*1340*/  VOTEU.ALL UP1, P2 ;  /* 0x00000000003f7886 */ /* 0x000fe20001020000 */
[----:B------:R-:W-:Y:S01]  /*1350*/  VOTEU.ALL UP2, P2 ;  /* 0x00000000003f7886 */ /* 0x000fe20001040000 */
[----:B------:R-:W-:Y:S01]  /*1360*/  CS2R R30, SRZ ;  /* 0x00000000001e7805 */ /* 0x000fe2000001ff00 */
[----:B------:R-:W-:-:S04]  /*1370*/  @!UP0 UIADD3 UR8, -UR6, 0x100000, URZ ;  /* 0x0010000006088890 */ /* 0x000fc8000fffe13f */
[----:B------:R-:W-:Y:S02]  /*1380*/  @!UP0 USHF.L.U32 UR9, UR8, 0xb, URZ ;  /* 0x0000000b08098899 */ /* 0x000fe4000800063f */
[----:B------:R-:W-:Y:S01]  /*1390*/  @!UP0 USHF.L.U32 UR8, UR8, 0x1, URZ ;  /* 0x0000000108088899 */ /* 0x000fe2000800063f */
        /* <DEDUP_REMOVED lines=9> */
[----:B------:R-:W-:Y:S01]  /*1430*/  VOTEU.ALL UP0, P2 ;  /* 0x00000000003f7886 */ /* 0x000fe20001000000 */
[----:B------:R-:W-:Y:S02]  /*1440*/  CS2R R38, SRZ ;  /* 0x0000000000267805 */ /* 0x000fe4000001ff00 */
[----:B------:R-:W-:Y:S02]  /*1450*/  CS2R R40, SRZ ;  /* 0x0000000000287805 */ /* 0x000fe4000001ff00 */
[----:B------:R-:W-:Y:S02]  /*1460*/  CS2R R42, SRZ ;  /* 0x00000000002a7805 */ /* 0x000fe4000001ff00 */
[----:B------:R-:W-:-:S02]  /*1470*/  CS2R R44, SRZ ;  /* 0x00000000002c7805 */ /* 0x000fc4000001ff00 */
[----:B------:R-:W-:Y:S02]  /*1480*/  CS2R R46, SRZ ;  /* 0x00000000002e7805 */ /* 0x000fe4000001ff00 */
[----:B------:R-:W-:Y:S01]  /*1490*/  CS2R R48, SRZ ;  /* 0x0000000000307805 */ /* 0x000fe2000001ff00 */
[----:B------:R-:W3:Y:S02]  /*14a0*/  FENCE.VIEW.ASYNC.S ;  /* 0x00000000000073c6 */ /* 0x000ee40000000000 */
[----:B---3--:R-:W3:Y:S02]  /*14b0*/  @!UP0 SYNCS.EXCH.64 URZ, [UR20+0x1e000], UR8 ;  /* 0x01e00008143f85b2 */ /* 0x008ee40008000100 */
[----:B---3--:R-:W-:Y:S01]  /*14c0*/  BAR.SYNC.DEFER_BLOCKING 0x0 ;  /* 0x0000000000007b1d */ /* 0x008fe20000010000 */
[----:B------:R-:W-:Y:S02]  /*14d0*/  CS2R R50, SRZ ;  /* 0x0000000000327805 */ /* 0x000fe4000001ff00 */
[----:B------:R-:W-:-:S02]  /*14e0*/  CS2R R52, SRZ ;  /* 0x0000000000347805 */ /* 0x000fc4000001ff00 */
[----:B------:R-:W-:Y:S02]  /*14f0*/  CS2R R54, SRZ ;  /* 0x0000000000367805 */ /* 0x000fe4000001ff00 */
[----:B------:R-:W-:Y:S02]  /*1500*/  CS2R R56, SRZ ;  /* 0x0000000000387805 */ /* 0x000fe4000001ff00 */
[----:B------:R-:W-:Y:S02]  /*1510*/  CS2R R58, SRZ ;  /* 0x00000000003a7805 */ /* 0x000fe4000001ff00 */
[----:B------:R-:W-:Y:S02]  /*1520*/  CS2R R60, SRZ ;  /* 0x00000000003c7805 */ /* 0x000fe4000001ff00 */
        /* <DEDUP_REMOVED lines=12> */
[----:B------:R-:W-:Y:S01]  /*15f0*/  CS2R R86, SRZ ;  /* 0x0000000000567805 */ /* 0x000fe2000001ff00 */
[----:B------:R3:W4:Y:S02]  /*1600*/  @!UP1 SYNCS.EXCH.64 URZ, [UR20+0x1e008], UR10 ;  /* 0x01e0080a143f95b2 */ /* 0x0007240008000100 */
[----:B----4-:R-:W-:Y:S01]  /*1610*/  BAR.SYNC.DEFER_BLOCKING 0x0 ;  /* 0x0000000000007b1d */ /* 0x010fe20000010000 */
[----:B---3--:R-:W-:-:S05]  /*1620*/  USHF.L.U32 UR11, UR33, 0x6, URZ ;  /* 0x00000006210b7899 */ /* 0x008fca000800063f */
[----:B------:R3:W4:Y:S01]  /*1630*/  @!UP2 SYNCS.EXCH.64 URZ, [UR20+0x1e010], UR6 ;  /* 0x01e01006143fa5b2 */ /* 0x0007220008000100 */
[----:B------:R-:W-:Y:S06]  /*1640*/  @!P1 BRA `(.L_x_47) ;  /* 0x0000000400909947 */ /* 0x000fec0003800000 */
        /* <DEDUP_REMOVED lines=31> */
[----:B------:R-:W-:Y:S01]  /*1840*/  CS2R R86, SRZ ;  /* 0x0000000000567805 */ /* 0x000fe2000001ff00 */
[----:B------:R-:W-:Y:S01]  /*1850*/  UMOV UR5, URZ ;  /* 0x0000003f00057c82 */ /* 0x000fe20008000000 */
[----:B------:R-:W-:-:S05]  /*1860*/  UMOV UR10, URZ ;  /* 0x0000003f000a7c82 */ /* 0x000fca0008000000 */
.L_x_49:
[----:B----4-:R-:W-:Y:S01]  /*1870*/  BAR.SYNC.DEFER_BLOCKING 0x0 ;  /* 0x0000000000007b1d */ /* 0x010fe20000010000 */
[----:B------:R-:W-:Y:S01]  /*1880*/  ULEA UR18, UR5, UR20, 0x3 ;  /* 0x0000001405127291 */ /* 0x000fe2000f8e183f */
[----:B-1----:R-:W-:Y:S01]  /*1890*/  @!P2 IMAD.MOV.U32 R2, RZ, RZ, 0xa000 ;  /* 0x0000a000ff02a424 */ /* 0x002fe200078e00ff */
[----:B------:R-:W-:Y:S01]  /*18a0*/  ELECT P0, URZ, PT ;  /* 0x00000000003f782f */ /* 0x000fe20003800000 */
[----:B------:R-:W-:-:S03]  /*18b0*/  ULEA UR8, UR5, UR20, 0xd ;  /* 0x0000001405087291 */ /* 0x000fc6000f8e683f */
[----:B------:R-:W-:Y:S02]  /*18c0*/  ISETP.LT.U32.AND P0, PT, R6, 0x20, P0 ;  /* 0x000000200600780c */ /* 0x000fe40000701070 */
[----:B------:R-:W-:Y:S01]  /*18d0*/  ELECT P1, URZ, PT ;  /* 0x00000000003f782f */ /* 0x000fe20003820000 */
[----:B------:R-:W-:-:S03]  /*18e0*/  UIADD3 UR8, UR8, 0x18000, URZ ;  /* 0x0001800008087890 */ /* 0x000fc6000fffe03f */
[----:B------:R-:W-:Y:S01]  /*18f0*/  ISETP.LT.U32.AND P1, PT, R6, 0x20, P1 ;  /* 0x000000200600780c */ /* 0x000fe20000f21070 */
[----:B------:R-:W-:Y:S01]  /*1900*/  ULEA UR12, UR5, UR20, 0xf ;  /* 0x00000014050c7291 */ /* 0x000fe2000f8e783f */
[----:B------:R-:W-:-:S05]  /*1910*/  UMOV UR14, UR10 ;  /* 0x0000000a000e7c82 */ /* 0x000fca0008000000 */
[----:B------:R-:W-:Y:S01]  /*1920*/  VOTEU.ANY UP0, P0 ;  /* 0x00000000003f7886 */ /* 0x000fe20000000100 */
[----:B------:R-:W-:Y:S01]  /*1930*/  VOTEU.ANY UP2, P0 ;  /* 0x00000000003f7886 */ /* 0x000fe20000040100 */
[----:B------:R1:W-:Y:S03]  /*1940*/  @!P2 SYNCS.ARRIVE.TRANS64 RZ, [UR18+0x1e000], R2 ;  /* 0x01e00002ffffa9a7 */ /* 0x0003e60008000012 */
[----:B------:R-:W-:Y:S01]  /*1950*/  @UP0 UIADD3 UR9, UR18, 0x1e000, URZ ;  /* 0x0001e00012090890 */ /* 0x000fe2000fffe03f */
[----:B---3--:R-:W-:Y:S01]  /*1960*/  @UP0 UMOV UR6, UR22 ;  /* 0x0000001600060c82 */ /* 0x008fe20008000000 */
[----:B------:R-:W-:Y:S01]  /*1970*/  @UP0 UMOV UR7, UR23 ;  /* 0x0000001700070c82 */ /* 0x000fe20008000000 */
[----:B------:R-:W-:Y:S01]  /*1980*/  BAR.SYNC.DEFER_BLOCKING 0x0 ;  /* 0x0000000000007b1d */ /* 0x000fe20000010000 */
[----:B-1----:R-:W-:-:S05]  /*1990*/  IMAD.U32 R2, RZ, RZ, UR4 ;  /* 0x00000004ff027e24 */ /* 0x002fca000f8e00ff */
[----:B------:R-:W-:Y:S01]  /*19a0*/  VOTEU.ANY UP1, P1 ;  /* 0x00000000003f7886 */ /* 0x000fe20000820100 */
[----:B------:R-:W-:Y:S01]  /*19b0*/  VOTEU.ANY UP3, P1 ;  /* 0x00000000003f7886 */ /* 0x000fe20000860100 */
[----:B------:R-:W-:-:S03]  /*19c0*/  SHF.L.U32 R2, R2, 0x1f, RZ ;  /* 0x0000001f02027819 */ /* 0x000fc600000006ff */
[----:B------:R-:W-:Y:S01]  /*19d0*/  @UP1 UIADD3 UR13, UR18, 0x1e000, URZ ;  /* 0x0001e000120d1890 */ /* 0x000fe2000fffe03f */
[----:B------:R-:W-:Y:S01]  /*19e0*/  @UP1 UMOV UR16, UR24 ;  /* 0x0000001800101c82 */ /* 0x000fe20008000000 */
[----:B------:R-:W-:Y:S01]  /*19f0*/  @UP1 UMOV UR17, UR25 ;  /* 0x0000001900111c82 */ /* 0x000fe20008000000 */
[----:B------:R1:W-:Y:S01]  /*1a00*/  @UP2 UTMALDG.2D [UR8], [UR6] ;  /* 0x00000008060025b4 */ /* 0x0003e20008008000 */
[----:B------:R3:W-:Y:S06]  /*1a10*/  MEMBAR.ALL.CTA ;  /* 0x0000000000007992 */ /* 0x0007ec0000008000 */
[----:B---3--:R-:W3:Y:S02]  /*1a20*/  FENCE.VIEW.ASYNC.S ;  /* 0x00000000000073c6 */ /* 0x008ee40000000000 */
[----:B---3--:R-:W-:Y:S06]  /*1a30*/  BAR.SYNC.DEFER_BLOCKING 0x0 ;  /* 0x0000000000007b1d */ /* 0x008fec0000010000 */
[----:B------:R1:W-:Y:S02]  /*1a40*/  @UP3 UTMALDG.2D [UR12], [UR16] ;  /* 0x0000000c100035b4 */ /* 0x0003e40008008000 */
[----:B------:R-:W-:Y:S06]  /*1a50*/  BAR.SYNC.DEFER_BLOCKING 0x0 ;  /* 0x0000000000007b1d */ /* 0x000fec0000010000 */
[----:B------:R-:W3:Y:S02]  /*1a60*/  SYNCS.PHASECHK.TRANS64.TRYWAIT P0, [UR18+0x1e000], R2 ;  /* 0x01e00002ff0075a7 */ /* 0x000ee40008000152 */
[----:B-1-3--:R-:W-:Y:S05]  /*1a70*/  @!P0 BRA `(.L_x_48) ;  /* 0x0000000400c48947 */ /* 0x00afea0003800000 */
.L_x_50:
[----:B------:R-:W-:Y:S01]  /*1a80*/  USHF.L.U32 UR6, UR21, 0x8, URZ ;  /* 0x0000000815067899 */ /* 0x000fe2000800063f */
[----:B------:R-:W-:Y:S02]  /*1a90*/  WARPGROUP.DEPBAR.LE gsb0, 0x0 ;  /* 0x00008000000079c5 */ /* 0x000fe40000010000 */
[----:B------:R-:W-:Y:S01]  /*1aa0*/  USHF.R.U32.HI UR16, URZ, 0x4, UR8 ;  /* 0x000000043f107899 */ /* 0x000fe20008011608 */
[----:B------:R-:W-:Y:S01]  /*1ab0*/  WARPGROUP.ARRIVE ;  /* 0x00000000000079c5 */ /* 0x000fe20000000000 */
[----:B------:R-:W-:Y:S01]  /*1ac0*/  ULOP3.LUT UR6, UR6, 0x400, URZ, 0xc0, !UPT ;  /* 0x0000040006067892 */ /* 0x000fe2000f8ec03f */
[----:B------:R-:W1:Y:S01]  /*1ad0*/  LDC R2, c[0x0][0x230] ;  /* 0x00008c00ff027b82 */ /* 0x000e620000000800 */
[----:B------:R-:W-:Y:S02]  /*1ae0*/  USGXT.U32 UR16, UR16, 0xe ;  /* 0x0000000e1010789a */ /* 0x000fe40008000000 */
[----:B------:R-:W-:Y:S01]  /*1af0*/  ULEA.HI UR6, UR12, UR6, URZ, 0x1c ;  /* 0x000000060c067291 */ /* 0x000fe2000f8fe03f */
[----:B------:R-:W-:Y:S01]  /*1b00*/  UMOV UR17, 0x40000040 ;  /* 0x4000004000117882 */ /* 0x000fe20000000000 */
[----:B------:R-:W-:-:S02]  /*1b10*/  UMOV UR19, 0x40000040 ;  /* 0x4000004000137882 */ /* 0x000fc40000000000 */
[----:B------:R-:W-:Y:S01]  /*1b20*/  ULOP3.LUT UR18, UR6, 0x3fff, URZ, 0xc0, !UPT ;  /* 0x00003fff06127892 */ /* 0x000fe2000f8ec03f */
[----:B------:R-:W-:Y:S02]  /*1b30*/  UMOV UR7, URZ ;  /* 0x0000003f00077c82 */ /* 0x000fe40008000000 */
[----:B------:R-:W-:Y:S01]  /*1b40*/  UMOV UR6, URZ ;  /* 0x0000003f00067c82 */ /* 0x000fe20008000000 */
[----:B------:R-:W-:Y:S02]  /*1b50*/  UIADD3 UR10, UR10, 0x40, URZ ;  /* 0x000000400a0a7890 */ /* 0x000fe4000fffe03f */
[----:B------:R-:W-:-:S03]  /*1b60*/  UIADD3 UR5, UR5, 0x1, URZ ;  /* 0x0000000105057890 */ /* 0x000fc6000fffe03f */
[----:B------:R-:W-:Y:S01]  /*1b70*/  HGMMA.64x128x16.F32 R24, gdesc[UR16], R24 ;  /* 0x01e00000101879f0 */ /* 0x000fe20008700818 */
[----:B------:R-:W-:Y:S02]  /*1b80*/  UIADD3 UR16, UP0, UR16, 0x2, URZ ;  /* 0x0000000210107890 */ /* 0x000fe4000ff1e03f */
[----:B------:R-:W-:Y:S02]  /*1b90*/  UIADD3 UR18, UP1, UR18, 0x2, URZ ;  /* 0x0000000212127890 */ /* 0x000fe4000ff3e03f */
[----:B------:R-:W-:Y:S02]  /*1ba0*/  UIADD3.X UR17, UR6, 0x40000040, URZ, UP0, !UPT ;  /* 0x4000004006117890 */ /* 0x000fe400087fe43f */
[----:B------:R-:W-:Y:S01]  /*1bb0*/  UIADD3.X UR19, UR7, 0x40000040, URZ, UP1, !UPT ;  /* 0x4000004007137890 */ /* 0x000fe20008ffe43f */
[----:B-1----:R-:W-:Y:S01]  /*1bc0*/  ISETP.LE.AND P0, PT, R2, UR10, PT ;  /* 0x0000000a02007c0c */ /* 0x002fe2000bf03270 */
[----:B------:R-:W-:Y:S02]  /*1bd0*/  UIADD3.64 UR28, UR16, 0x2, URZ ;  /* 0x00000002101c7897 */ /* 0x000fe4000fffe03f */
[----:B------:R-:W-:-:S02]  /*1be0*/  UIADD3.64 UR30, UR18, 0x2, URZ ;  /* 0x00000002121e7897 */ /* 0x000fc4000fffe03f */
[----:B------:R-:W-:-:S04]  /*1bf0*/  UISETP.NE.U32.AND UP0, UPT, UR5, 0x3, UPT ;  /* 0x000000030500788c */ /* 0x000fc8000bf05070 */
[----:B------:R-:W-:Y:S02]  /*1c00*/  USEL UR6, URZ, 0x1, UP0 ;  /* 0x000000013f067887 */ /* 0x000fe40008000000 */
[----:B------:R-:W-:Y:S02]  /*1c10*/  USEL UR5, UR5, URZ, UP0 ;  /* 0x0000003f05057287 */ /* 0x000fe40008000000 */
[----:B------:R-:W-:Y:S01]  /*1c20*/  ULOP3.LUT UR4, UR4, UR6, URZ, 0x3c, !UPT ;  /* 0x0000000604047292 */ /* 0x000fe2000f8e3c3f */
[----:B------:R-:W-:Y:S01]  /*1c30*/  HGMMA.64x128x16.F32 R24, gdesc[UR16], R24 ;  /* 0x01e00000101879f0 */ /* 0x000fe20008700818 */
[----:B------:R-:W-:Y:S02]  /*1c40*/  UIADD3.64 UR16, UR16, 0x4, URZ ;  /* 0x0000000410107897 */ /* 0x000fe4000fffe03f */
[----:B------:R-:W-:-:S09]  /*1c50*/  UIADD3.64 UR18, UR18, 0x4, URZ ;  /* 0x0000000412127897 */ /* 0x000fd2000fffe03f */
[----:B------:R-:W-:-:S12]  /*1c60*/  HGMMA.64x128x16.F32 R24, gdesc[UR28], R24 ;  /* 0x01e000001c1879f0 */ /* 0x000fd80008700818 */
[----:B------:R-:W-:Y:S01]  /*1c70*/  HGMMA.64x128x16.F32 R24, gdesc[UR16], R24, gsb0 ;  /* 0x01e00000101879f0 */ /* 0x000fe20008000818 */
[----:B------:R-:W-:Y:S05]  /*1c80*/  @!P0 BRA `(.L_x_49) ;  /* 0xfffffff800f88947 */ /* 0x000fea000383ffff */
.L_x_47:
[----:B------:R-:W-:Y:S02]  /*1c90*/  WARPGROUP.DEPBAR.LE gsb0, 0x0 ;  /* 0x00008000000079c5 */ /* 0x000fe40000010000 */
[----:B----4-:R-:W-:Y:S01]  /*1ca0*/  BAR.SYNC.DEFER_BLOCKING 0x0 ;  /* 0x0000000000007b1d */ /* 0x010fe20000010000 */
[C---:B-1----:R-:W-:Y:S01]  /*1cb0*/  IMAD.SHL.U32 R2, R0.reuse, 0x80, RZ ;  /* 0x0000008000027824 */ /* 0x042fe200078e00ff */
[----:B------:R-:W-:Y:S01]  /*1cc0*/  F2FP.F16.F32.PACK_AB R24, R25, R24 ;  /* 0x000000181918723e */ /* 0x000fe200000000ff */
[----:B------:R-:W-:Y:S01]  /*1cd0*/  IMAD.SHL.U32 R3, R0, 0x40, RZ ;  /* 0x0000004000037824 */ /* 0x000fe200078e00ff */
[----:B------:R-:W-:Y:S02]  /*1ce0*/  F2FP.F16.F32.PACK_AB R25, R27, R26 ;  /* 0x0000001a1b19723e */ /* 0x000fe400000000ff */
[----:B------:R-:W-:Y:S02]  /*1cf0*/  ELECT P0, URZ, PT ;  /* 0x00000000003f782f */ /* 0x000fe40003800000 */
[----:B------:R-:W-:Y:S01]  /*1d00*/  LOP3.LUT R2, R2, 0x4780, RZ, 0xc0, !PT ;  /* 0x0000478002027812 */ /* 0x000fe200078ec0ff */
[----:B------:R-:W-:Y:S01]  /*1d10*/  ULOP3.LUT UR21, UR21, 0x3, URZ, 0xc0, !UPT ;  /* 0x0000000315157892 */ /* 0x000fe2000f8ec03f */
[----:B------:R-:W-:Y:S01]  /*1d20*/  F2FP.F16.F32.PACK_AB R56, R57, R56 ;  /* 0x000000383938723e */ /* 0x000fe200000000ff */
[----:B------:R-:W-:Y:S01]  /*1d30*/  UMOV UR10, UR11 ;  /* 0x0000000b000a7c82 */ /* 0x000fe20008000000 */
[----:B------:R-:W-:Y:S01]  /*1d40*/  LOP3.LUT R4, R2, 0x1800, R3, 0xf8, !PT ;  /* 0x0000180002047812 */ /* 0x000fe200078ef803 */
[----:B------:R-:W-:Y:S01]  /*1d50*/  IMAD.SHL.U32 R2, R0, 0x10, RZ ;  /* 0x0000001000027824 */ /* 0x000fe200078e00ff */
[----:B------:R-:W-:Y:S01]  /*1d60*/  F2FP.F16.F32.PACK_AB R26, R29, R28 ;  /* 0x0000001c1d1a723e */ /* 0x000fe200000000ff */
[----:B------:R-:W-:Y:S01]  /*1d70*/  ULEA UR9, UR21, UR15, 0x6 ;  /* 0x0000000f15097291 */ /* 0x000fe2000f8e303f */
[----:B------:R-:W-:Y:S01]  /*1d80*/  F2FP.F16.F32.PACK_AB R27, R31, R30 ;  /* 0x0000001e1f1b723e */ /* 0x000fe200000000ff */
[----:B------:R-:W-:Y:S01]  /*1d90*/  ULEA UR8, UR21, UR20, 0xd ;  /* 0x0000001415087291 */ /* 0x000fe2000f8e683f */
[----:B------:R-:W-:-:S02]  /*1da0*/  LOP3.LUT R3, R2, 0x70, RZ, 0xc0, !PT ;  /* 0x0000007002037812 */ /* 0x000fc400078ec0ff */
[----:B------:R-:W-:Y:S02]  /*1db0*/  F2FP.F16.F32.PACK_AB R32, R33, R32 ;  /* 0x000000202120723e */ /* 0x000fe400000000ff */
[----:B------:R-:W-:Y:S02]  /*1dc0*/  LOP3.LUT R3, R3, 0x10, R0, 0x78, !PT ;  /* 0x0000001003037812 */ /* 0x000fe400078e7800 */
[----:B------:R-:W-:Y:S01]  /*1dd0*/  F2FP.F16.F32.PACK_AB R57, R59, R58 ;  /* 0x0000003a3b39723e */ /* 0x000fe200000000ff */
[----:B------:R-:W1:Y:S02]  /*1de0*/  @!P2 SYNCS.CCTL.IV [UR20+0x1e000] ;  /* 0x01e00000ff00a9b1 */ /* 0x000e640008000014 */
[----:B-1----:R-:W-:Y:S01]  /*1df0*/  BAR.SYNC.DEFER_BLOCKING 0x0 ;  /* 0x0000000000007b1d */ /* 0x002fe20000010000 */
[----:B------:R-:W-:Y:S02]  /*1e00*/  LOP3.LUT R3, R4, R3, RZ, 0xfc, !PT ;  /* 0x0000000304037212 */ /* 0x000fe400078efcff */
[----:B------:R-:W-:-:S02]  /*1e10*/  F2FP.F16.F32.PACK_AB R33, R35, R34 ;  /* 0x000000222321723e */ /* 0x000fc400000000ff */
[C---:B------:R-:W-:Y:S01]  /*1e20*/  LOP3.LUT R2, R3.reuse, 0x20, RZ, 0x3c, !PT ;  /* 0x0000002003027812 */ /* 0x040fe200078e3cff */
[C---:B------:R-:W-:Y:S01]  /*1e30*/  VIADD R0, R3.reuse, UR20 ;  /* 0x0000001403007c36 */ /* 0x040fe20008000000 */
[----:B------:R-:W-:Y:S02]  /*1e40*/  LOP3.LUT R4, R3, 0x40, RZ, 0x3c, !PT ;  /* 0x0000004003047812 */ /* 0x000fe400078e3cff */
[----:B------:R-:W-:Y:S01]  /*1e50*/  F2FP.F16.F32.PACK_AB R58, R61, R60 ;  /* 0x0000003c3d3a723e */ /* 0x000fe200000000ff */
[----:B------:R-:W-:Y:S01]  /*1e60*/  VIADD R2, R2, UR20 ;  /* 0x0000001402027c36 */ /* 0x000fe20008000000 */
[----:B------:R-:W-:Y:S01]  /*1e70*/  F2FP.F16.F32.PACK_AB R59, R63, R62 ;  /* 0x0000003e3f3b723e */ /* 0x000fe200000000ff */
[----:B------:R-:W-:Y:S01]  /*1e80*/  VIADD R4, R4, UR20 ;  /* 0x0000001404047c36 */ /* 0x000fe20008000000 */
[----:B------:R-:W-:Y:S02]  /*1e90*/  F2FP.F16.F32.PACK_AB R64, R65, R64 ;  /* 0x000000404140723e */ /* 0x000fe400000000ff */
[----:B------:R-:W-:-:S02]  /*1ea0*/  LOP3.LUT R3, R3, 0x60, RZ, 0x3c, !PT ;  /* 0x0000006003037812 */ /* 0x000fc400078e3cff */
[----:B------:R-:W-:Y:S02]  /*1eb0*/  F2FP.F16.F32.PACK_AB R34, R37, R36 ;  /* 0x000000242522723e */ /* 0x000fe400000000ff */
[----:B------:R-:W-:Y:S01]  /*1ec0*/  F2FP.F16.F32.PACK_AB R35, R39, R38 ;  /* 0x000000262723723e */ /* 0x000fe200000000ff */
[----:B------:R-:W-:Y:S01]  /*1ed0*/  VIADD R3, R3, UR20 ;  /* 0x0000001403037c36 */ /* 0x000fe20008000000 */
[----:B------:R-:W-:Y:S02]  /*1ee0*/  F2FP.F16.F32.PACK_AB R40, R41, R40 ;  /* 0x000000282928723e */ /* 0x000fe400000000ff */
[----:B------:R-:W-:Y:S01]  /*1ef0*/  F2FP.F16.F32.PACK_AB R65, R67, R66 ;  /* 0x000000424341723e */ /* 0x000fe200000000ff */
[----:B------:R-:W1:Y:S02]  /*1f00*/  @!P2 SYNCS.CCTL.IV [UR20+0x1e008] ;  /* 0x01e00800ff00a9b1 */ /* 0x000e640008000014 */
[----:B-1----:R-:W-:Y:S01]  /*1f10*/  BAR.SYNC.DEFER_BLOCKING 0x0 ;  /* 0x0000000000007b1d */ /* 0x002fe20000010000 */
[----:B------:R-:W-:-:S02]  /*1f20*/  F2FP.F16.F32.PACK_AB R41, R43, R42 ;  /* 0x0000002a2b29723e */ /* 0x000fc400000000ff */
[----:B------:R-:W-:Y:S02]  /*1f30*/  F2FP.F16.F32.PACK_AB R66, R69, R68 ;  /* 0x000000444542723e */ /* 0x000fe400000000ff */
[----:B------:R-:W-:Y:S02]  /*1f40*/  F2FP.F16.F32.PACK_AB R67, R71, R70 ;  /* 0x000000464743723e */ /* 0x000fe400000000ff */
[----:B------:R-:W-:Y:S02]  /*1f50*/  F2FP.F16.F32.PACK_AB R72, R73, R72 ;  /* 0x000000484948723e */ /* 0x000fe400000000ff */
[----:B------:R-:W-:Y:S02]  /*1f60*/  F2FP.F16.F32.PACK_AB R42, R45, R44 ;  /* 0x0000002c2d2a723e */ /* 0x000fe400000000ff */
[----:B------:R-:W-:Y:S02]  /*1f70*/  F2FP.F16.F32.PACK_AB R43, R47, R46 ;  /* 0x0000002e2f2b723e */ /* 0x000fe400000000ff */
[----:B------:R-:W-:-:S02]  /*1f80*/  F2FP.F16.F32.PACK_AB R48, R49, R48 ;  /* 0x000000303130723e */ /* 0x000fc400000000ff */
[----:B------:R-:W-:Y:S02]  /*1f90*/  F2FP.F16.F32.PACK_AB R73, R75, R74 ;  /* 0x0000004a4b49723e */ /* 0x000fe400000000ff */
[----:B------:R-:W-:Y:S02]  /*1fa0*/  F2FP.F16.F32.PACK_AB R49, R51, R50 ;  /* 0x000000323331723e */ /* 0x000fe400000000ff */
[----:B------:R-:W-:Y:S02]  /*1fb0*/  F2FP.F16.F32.PACK_AB R74, R77, R76 ;  /* 0x0000004c4d4a723e */ /* 0x000fe400000000ff */
[----:B------:R-:W-:Y:S02]  /*1fc0*/  F2FP.F16.F32.PACK_AB R75, R79, R78 ;  /* 0x0000004e4f4b723e */ /* 0x000fe400000000ff */
[----:B------:R-:W-:Y:S01]  /*1fd0*/  F2FP.F16.F32.PACK_AB R80, R81, R80 ;  /* 0x000000505150723e */ /* 0x000fe200000000ff */
[----:B------:R-:W1:Y:S02]  /*1fe0*/  @!P2 SYNCS.CCTL.IV [UR20+0x1e010] ;  /* 0x01e01000ff00a9b1 */ /* 0x000e640008000014 */
[----:B-1----:R-:W-:Y:S01]  /*1ff0*/  STSM.16.M88.4 [R0], R24 ;  /* 0x0000001800007844 */ /* 0x002fe20000000200 */
[----:B------:R-:W-:-:S02]  /*2000*/  F2FP.F16.F32.PACK_AB R50, R53, R52 ;  /* 0x000000343532723e */ /* 0x000fc400000000ff */
[----:B------:R-:W-:Y:S01]  /*2010*/  F2FP.F16.F32.PACK_AB R51, R55, R54 ;  /* 0x000000363733723e */ /* 0x000fe200000000ff */
[----:B------:R-:W-:Y:S01]  /*2020*/  STSM.16.M88.4 [R0+0x2000], R56 ;  /* 0x0020003800007844 */ /* 0x000fe20000000200 */
[----:B------:R-:W-:Y:S02]  /*2030*/  F2FP.F16.F32.PACK_AB R81, R83, R82 ;  /* 0x000000525351723e */ /* 0x000fe400000000ff */
[----:B------:R-:W-:Y:S01]  /*2040*/  F2FP.F16.F32.PACK_AB R82, R85, R84 ;  /* 0x000000545552723e */ /* 0x000fe200000000ff */
[----:B------:R-:W-:Y:S01]  /*2050*/  STSM.16.M88.4 [R2], R32 ;  /* 0x0000002002007844 */ /* 0x000fe20000000200 */
[----:B------:R-:W-:Y:S02]  /*2060*/  F2FP.F16.F32.PACK_AB R83, R87, R86 ;  /* 0x000000565753723e */ /* 0x000fe400000000ff */
[----:B------:R-:W-:Y:S01]  /*2070*/  ISETP.LT.U32.AND P0, PT, R6, 0x80, P0 ;  /* 0x000000800600780c */ /* 0x000fe20000701070 */
[----:B------:R-:W-:Y:S04]  /*2080*/  STSM.16.M88.4 [R2+0x2000], R64 ;  /* 0x0020004002007844 */ /* 0x000fe80000000200 */
[----:B------:R-:W-:Y:S04]  /*2090*/  STSM.16.M88.4 [R4], R40 ;  /* 0x0000002804007844 */ /* 0x000fe80000000200 */
[----:B------:R-:W-:Y:S04]  /*20a0*/  STSM.16.M88.4 [R4+0x2000], R72 ;  /* 0x0020004804007844 */ /* 0x000fe80000000200 */
[----:B------:R-:W-:Y:S01]  /*20b0*/  STSM.16.M88.4 [R3], R48 ;  /* 0x0000003003007844 */ /* 0x000fe20000000200 */
[----:B------:R-:W-:Y:S01]  /*20c0*/  VOTEU.ANY UP0, P0 ;  /* 0x00000000003f7886 */ /* 0x000fe20000000100 */
[----:B------:R-:W-:-:S02]  /*20d0*/  VOTEU.ANY UP1, P0 ;  /* 0x00000000003f7886 */ /* 0x000fc40000020100 */
[----:B------:R-:W-:Y:S02]  /*20e0*/  STSM.16.M88.4 [R3+0x2000], R80 ;  /* 0x0020005003007844 */ /* 0x000fe40000000200 */
[----:B---3--:R-:W-:Y:S01]  /*20f0*/  @UP0 UMOV UR6, UR26 ;  /* 0x0000001a00060c82 */ /* 0x008fe20008000000 */
[----:B------:R-:W-:Y:S01]  /*2100*/  @UP0 UMOV UR7, UR27 ;  /* 0x0000001b00070c82 */ /* 0x000fe20008000000 */
[----:B------:R1:W-:Y:S06]  /*2110*/  MEMBAR.ALL.CTA ;  /* 0x0000000000007992 */ /* 0x0003ec0000008000 */
[----:B-1----:R-:W1:Y:S02]  /*2120*/  FENCE.VIEW.ASYNC.S ;  /* 0x00000000000073c6 */ /* 0x002e640000000000 */
[----:B-1----:R-:W-:Y:S06]  /*2130*/  BAR.SYNC.DEFER_BLOCKING 0x0 ;  /* 0x0000000000007b1d */ /* 0x002fec0000010000 */
[----:B------:R1:W-:Y:S01]  /*2140*/  @UP1 UTMASTG.2D [UR8], [UR6] ;  /* 0x00000008060013b5 */ /* 0x0003e20008008000 */
[----:B------:R0:W-:Y:S01]  /*2150*/  UTMACMDFLUSH ;  /* 0x00000000000079b7 */ /* 0x0001e20000000000 */
[----:B------:R-:W-:-:S04]  /*2160*/  DEPBAR.LE SB0, 0x0 ;  /* 0x000080000000791a */ /* 0x000fc80000000000 */
[----:B------:R-:W-:Y:S06]  /*2170*/  BAR.SYNC.DEFER_BLOCKING 0x0 ;  /* 0x0000000000007b1d */ /* 0x000fec0000010000 */
[----:B-1----:R-:W-:Y:S05]  /*2180*/  EXIT ;  /* 0x000000000000794d */ /* 0x002fea0003800000 */
.L_x_48:
[----:B------:R-:W1:Y:S02]  /*2190*/  SYNCS.PHASECHK.TRANS64.TRYWAIT P0, [UR18+0x1e000], R2 ;  /* 0x01e00002ff0075a7 */ /* 0x000e640008000152 */
[----:B-1----:R-:W-:Y:S05]  /*21a0*/  @!P0 BRA `(.L_x_48) ;  /* 0xfffffffc00f88947 */ /* 0x002fea000383ffff */
[----:B------:R-:W-:Y:S05]  /*21b0*/  BRA `(.L_x_50) ;  /* 0xfffffff800307947 */ /* 0x000fea000383ffff */
.L_x_51:
[----:B------:R-:W-:-:S00]  /*21c0*/  BRA `(.L_x_51) ;  /* 0xfffffffc00fc7947 */ /* 0x000fc0000383ffff */
[----:B------:R-:W-:-:S00]  /*21d0*/  NOP ;  /* 0x0000000000007918 */ /* 0x000fc00000000000 */
        /* <DEDUP_REMOVED lines=10> */
.L_x_52:


//--------------------- .nv.shared.gluon_wgmma    --------------------------
	.section	.nv.shared.gluon_wgmma,"aw",@nobits
	.sectionflags	@""
	.align	16
	.zero		1024


//--------------------- .nv.shared.reserved.0     --------------------------
	.section	.nv.shared.reserved.0,"aw",@nobits
	.weak		__nv_reservedSMEM_offset_0_alias
	.size		__nv_reservedSMEM_offset_0_alias, 0, 0
	.other		__nv_reservedSMEM_offset_0_alias,@"STO_CUDA_RESERVED_SHARED STV_DEFAULT"
__nv_reservedSMEM_offset_0_alias:
	.zero		0


//--------------------- .nv.constant0.gluon_wgmma --------------------------
	.section	.nv.constant0.gluon_wgmma,"a",@progbits
	.sectionflags	@""
	.align	4
.nv.constant0.gluon_wgmma:
	.zero		608


//--------------------- SYMBOLS --------------------------

	.type		.nv.reservedSmem.offset0,@object
	.size		.nv.reservedSmem.offset0,0x4
